	.target	sm_90a

	.elftype	@"ET_EXEC"


//--------------------- .note.nv.tkinfo           --------------------------
	.section	.note.nv.tkinfo,"",@"SHT_NOTE"
	.sectionflags	@"SHF_NOTE_NV_TKINFO"
	.tkinfo
        /*0018*/ 	.word	0x00000002
        /*0030*/ 	.string	""
        /*0030*/ 	.string	"ptxas"
        /*0030*/ 	.string	"Cuda compilation tools, release 13.0, V13.0.88"
        /*0030*/ 	.string	"Build cuda_13.0.r13.0/compiler.36424714_0"
        /*0030*/ 	.string	"-arch sm_90a -m 64 "



//--------------------- .note.nv.cuinfo           --------------------------
	.section	.note.nv.cuinfo,"",@"SHT_NOTE"
	.sectionflags	@"SHF_NOTE_NV_CUINFO"
        /*0018*/ 	.short	0x0002
        /*001a*/ 	.short	0x005a
        /*001c*/ 	.short	0x0082
	.zero		2


//--------------------- .nv.info                  --------------------------
	.section	.nv.info,"",@"SHT_CUDA_INFO"
	.align	4


	//----- nvinfo : EIATTR_REGCOUNT
	.align		4
        /*0000*/ 	.byte	0x04, 0x2f
        /*0002*/ 	.short	(.L_12 - .L_11)
	.align		4
.L_11:
        /*0004*/ 	.word	index@(_ZN7cutlass13device_kernelINS_4conv6kernel13ConvUniversalINS1_16ConvProblemShapeILNS1_8OperatorE1ELi3EEENS1_10collective14CollectiveConvINS1_46MainloopSm90TmaGmmaWarpSpecializedImplicitGemmILS5_1ELi7ELi3EN4cute5tupleIJNSA_1CILi1EEESD_SD_EEENS1_36KernelImplicitTmaWarpSpecializedSm90ELi1EEENSB_IJNSC_ILi128EEESH_NSB_IJNSC_ILi64EEEEEEEEENS_6half_tESL_NSA_8TiledMMAINSA_8MMA_AtomIJNSA_4SM904GMMA26MMA_64x128x16_F32F16F16_SSILNSP_5MajorE0ELSR_1ELNSP_7ScaleInE1ELSS_1EEEEEENSA_6LayoutISE_NSB_IJNSC_ILi0EEESW_SW_EEEEENSB_IJNSA_10UnderscoreESZ_SZ_EEEEENS7_6detail26Sm90ImplicitGemmTileTraitsINSA_20SM90_TMA_LOAD_IM2COLENSA_14ComposedLayoutINSA_7SwizzleILi3ELi4ELi3EEENSA_18smem_ptr_flag_bitsILi16EEENSV_INSB_IJNSB_IJNSC_ILi8EEENSC_ILi16EEEEEENSB_IJSI_SD_EEENSB_IJSD_NSC_ILi7EEEEEEEEENSB_IJNSB_IJSI_NSC_ILi512EEEEEENSB_IJSD_SW_EEENSB_IJSW_NSC_ILi8192EEEEEEEEEEEEEvEENS13_INSA_13SM90_TMA_LOADENS15_IS17_S19_NSV_INSB_IJNSB_IJSI_NSC_ILi2EEEEEENSB_IJS1A_S1A_EEES1F_EEENSB_IJNSB_IJSD_NSC_ILi4096EEEEEES1I_S1L_EEEEEEEvEEEENS_8epilogue10collective6detail29Sm90TmaWarpSpecializedAdapterINS23_15DefaultEpilogueISL_NSB_IJNSB_IJllllEEESD_SW_EEES28_NS22_6thread17LinearCombinationISL_Li1EffLNS29_9ScaleType4KindE0ELNS_15FloatRoundStyleE2ESL_EENS_4gemm15EpilogueDefaultEEEEEvvEEEEvNT_6ParamsE)
        /*0008*/ 	.word	0x0000009a


	//----- nvinfo : EIATTR_FRAME_SIZE
	.align		4
.L_12:
        /*000c*/ 	.byte	0x04, 0x11
        /*000e*/ 	.short	(.L_14 - .L_13)
	.align		4
.L_13:
        /*0010*/ 	.word	index@(_ZN7cutlass13device_kernelINS_4conv6kernel13ConvUniversalINS1_16ConvProblemShapeILNS1_8OperatorE1ELi3EEENS1_10collective14CollectiveConvINS1_46MainloopSm90TmaGmmaWarpSpecializedImplicitGemmILS5_1ELi7ELi3EN4cute5tupleIJNSA_1CILi1EEESD_SD_EEENS1_36KernelImplicitTmaWarpSpecializedSm90ELi1EEENSB_IJNSC_ILi128EEESH_NSB_IJNSC_ILi64EEEEEEEEENS_6half_tESL_NSA_8TiledMMAINSA_8MMA_AtomIJNSA_4SM904GMMA26MMA_64x128x16_F32F16F16_SSILNSP_5MajorE0ELSR_1ELNSP_7ScaleInE1ELSS_1EEEEEENSA_6LayoutISE_NSB_IJNSC_ILi0EEESW_SW_EEEEENSB_IJNSA_10UnderscoreESZ_SZ_EEEEENS7_6detail26Sm90ImplicitGemmTileTraitsINSA_20SM90_TMA_LOAD_IM2COLENSA_14ComposedLayoutINSA_7SwizzleILi3ELi4ELi3EEENSA_18smem_ptr_flag_bitsILi16EEENSV_INSB_IJNSB_IJNSC_ILi8EEENSC_ILi16EEEEEENSB_IJSI_SD_EEENSB_IJSD_NSC_ILi7EEEEEEEEENSB_IJNSB_IJSI_NSC_ILi512EEEEEENSB_IJSD_SW_EEENSB_IJSW_NSC_ILi8192EEEEEEEEEEEEEvEENS13_INSA_13SM90_TMA_LOADENS15_IS17_S19_NSV_INSB_IJNSB_IJSI_NSC_ILi2EEEEEENSB_IJS1A_S1A_EEES1F_EEENSB_IJNSB_IJSD_NSC_ILi4096EEEEEES1I_S1L_EEEEEEEvEEEENS_8epilogue10collective6detail29Sm90TmaWarpSpecializedAdapterINS23_15DefaultEpilogueISL_NSB_IJNSB_IJllllEEESD_SW_EEES28_NS22_6thread17LinearCombinationISL_Li1EffLNS29_9ScaleType4KindE0ELNS_15FloatRoundStyleE2ESL_EENS_4gemm15EpilogueDefaultEEEEEvvEEEEvNT_6ParamsE)
        /*0014*/ 	.word	0x00000000


	//----- nvinfo : EIATTR_MIN_STACK_SIZE
	.align		4
.L_14:
        /*0018*/ 	.byte	0x04, 0x12
        /*001a*/ 	.short	(.L_16 - .L_15)
	.align		4
.L_15:
        /*001c*/ 	.word	index@(_ZN7cutlass13device_kernelINS_4conv6kernel13ConvUniversalINS1_16ConvProblemShapeILNS1_8OperatorE1ELi3EEENS1_10collective14CollectiveConvINS1_46MainloopSm90TmaGmmaWarpSpecializedImplicitGemmILS5_1ELi7ELi3EN4cute5tupleIJNSA_1CILi1EEESD_SD_EEENS1_36KernelImplicitTmaWarpSpecializedSm90ELi1EEENSB_IJNSC_ILi128EEESH_NSB_IJNSC_ILi64EEEEEEEEENS_6half_tESL_NSA_8TiledMMAINSA_8MMA_AtomIJNSA_4SM904GMMA26MMA_64x128x16_F32F16F16_SSILNSP_5MajorE0ELSR_1ELNSP_7ScaleInE1ELSS_1EEEEEENSA_6LayoutISE_NSB_IJNSC_ILi0EEESW_SW_EEEEENSB_IJNSA_10UnderscoreESZ_SZ_EEEEENS7_6detail26Sm90ImplicitGemmTileTraitsINSA_20SM90_TMA_LOAD_IM2COLENSA_14ComposedLayoutINSA_7SwizzleILi3ELi4ELi3EEENSA_18smem_ptr_flag_bitsILi16EEENSV_INSB_IJNSB_IJNSC_ILi8EEENSC_ILi16EEEEEENSB_IJSI_SD_EEENSB_IJSD_NSC_ILi7EEEEEEEEENSB_IJNSB_IJSI_NSC_ILi512EEEEEENSB_IJSD_SW_EEENSB_IJSW_NSC_ILi8192EEEEEEEEEEEEEvEENS13_INSA_13SM90_TMA_LOADENS15_IS17_S19_NSV_INSB_IJNSB_IJSI_NSC_ILi2EEEEEENSB_IJS1A_S1A_EEES1F_EEENSB_IJNSB_IJSD_NSC_ILi4096EEEEEES1I_S1L_EEEEEEEvEEEENS_8epilogue10collective6detail29Sm90TmaWarpSpecializedAdapterINS23_15DefaultEpilogueISL_NSB_IJNSB_IJllllEEESD_SW_EEES28_NS22_6thread17LinearCombinationISL_Li1EffLNS29_9ScaleType4KindE0ELNS_15FloatRoundStyleE2ESL_EENS_4gemm15EpilogueDefaultEEEEEvvEEEEvNT_6ParamsE)
        /*0020*/ 	.word	0x00000000
.L_16:


//--------------------- .nv.compat                --------------------------
	.section	.nv.compat,"",@"SHT_CUDA_COMPAT_INFO"
	.align	4
        /*0000*/ 	.byte	0x02, 0x09, 0x01, 0x00, 0x02, 0x02, 0x04, 0x00, 0x02, 0x05, 0x05, 0x00, 0x03, 0x07, 0x01, 0x01
        /*0010*/ 	.byte	0x02, 0x03, 0x01, 0x00, 0x02, 0x06, 0x01, 0x00, 0x04, 0x0b, 0x08, 0x00, 0x00, 0x00, 0x00, 0x00
        /*0020*/ 	.byte	0x00, 0x00, 0x00, 0x00


//--------------------- .nv.info._ZN7cutlass13device_kernelINS_4conv6kernel13ConvUniversalINS1_16ConvProblemShapeILNS1_8OperatorE1ELi3EEENS1_10collective14CollectiveConvINS1_46MainloopSm90TmaGmmaWarpSpecializedImplicitGemmILS5_1ELi7ELi3EN4cute5tupleIJNSA_1CILi1EEESD_SD_EEENS1_36KernelImplicitTmaWarpSpecializedSm90ELi1EEENSB_IJNSC_ILi128EEESH_NSB_IJNSC_ILi64EEEEEEEEENS_6half_tESL_NSA_8TiledMMAINSA_8MMA_AtomIJNSA_4SM904GMMA26MMA_64x128x16_F32F16F16_SSILNSP_5MajorE0ELSR_1ELNSP_7ScaleInE1ELSS_1EEEEEENSA_6LayoutISE_NSB_IJNSC_ILi0EEESW_SW_EEEEENSB_IJNSA_10UnderscoreESZ_SZ_EEEEENS7_6detail26Sm90ImplicitGemmTileTraitsINSA_20SM90_TMA_LOAD_IM2COLENSA_14ComposedLayoutINSA_7SwizzleILi3ELi4ELi3EEENSA_18smem_ptr_flag_bitsILi16EEENSV_INSB_IJNSB_IJNSC_ILi8EEENSC_ILi16EEEEEENSB_IJSI_SD_EEENSB_IJSD_NSC_ILi7EEEEEEEEENSB_IJNSB_IJSI_NSC_ILi512EEEEEENSB_IJSD_SW_EEENSB_IJSW_NSC_ILi8192EEEEEEEEEEEEEvEENS13_INSA_13SM90_TMA_LOADENS15_IS17_S19_NSV_INSB_IJNSB_IJSI_NSC_ILi2EEEEEENSB_IJS1A_S1A_EEES1F_EEENSB_IJNSB_IJSD_NSC_ILi4096EEEEEES1I_S1L_EEEEEEEvEEEENS_8epilogue10collective6detail29Sm90TmaWarpSpecializedAdapterINS23_15DefaultEpilogueISL_NSB_IJNSB_IJllllEEESD_SW_EEES28_NS22_6thread17LinearCombinationISL_Li1EffLNS29_9ScaleType4KindE0ELNS_15FloatRoundStyleE2ESL_EENS_4gemm15EpilogueDefaultEEEEEvvEEEEvNT_6ParamsE --------------------------
	.section	.nv.info._ZN7cutlass13device_kernelINS_4conv6kernel13ConvUniversalINS1_16ConvProblemShapeILNS1_8OperatorE1ELi3EEENS1_10collective14CollectiveConvINS1_46MainloopSm90TmaGmmaWarpSpecializedImplicitGemmILS5_1ELi7ELi3EN4cute5tupleIJNSA_1CILi1EEESD_SD_EEENS1_36KernelImplicitTmaWarpSpecializedSm90ELi1EEENSB_IJNSC_ILi128EEESH_NSB_IJNSC_ILi64EEEEEEEEENS_6half_tESL_NSA_8TiledMMAINSA_8MMA_AtomIJNSA_4SM904GMMA26MMA_64x128x16_F32F16F16_SSILNSP_5MajorE0ELSR_1ELNSP_7ScaleInE1ELSS_1EEEEEENSA_6LayoutISE_NSB_IJNSC_ILi0EEESW_SW_EEEEENSB_IJNSA_10UnderscoreESZ_SZ_EEEEENS7_6detail26Sm90ImplicitGemmTileTraitsINSA_20SM90_TMA_LOAD_IM2COLENSA_14ComposedLayoutINSA_7SwizzleILi3ELi4ELi3EEENSA_18smem_ptr_flag_bitsILi16EEENSV_INSB_IJNSB_IJNSC_ILi8EEENSC_ILi16EEEEEENSB_IJSI_SD_EEENSB_IJSD_NSC_ILi7EEEEEEEEENSB_IJNSB_IJSI_NSC_ILi512EEEEEENSB_IJSD_SW_EEENSB_IJSW_NSC_ILi8192EEEEEEEEEEEEEvEENS13_INSA_13SM90_TMA_LOADENS15_IS17_S19_NSV_INSB_IJNSB_IJSI_NSC_ILi2EEEEEENSB_IJS1A_S1A_EEES1F_EEENSB_IJNSB_IJSD_NSC_ILi4096EEEEEES1I_S1L_EEEEEEEvEEEENS_8epilogue10collective6detail29Sm90TmaWarpSpecializedAdapterINS23_15DefaultEpilogueISL_NSB_IJNSB_IJllllEEESD_SW_EEES28_NS22_6thread17LinearCombinationISL_Li1EffLNS29_9ScaleType4KindE0ELNS_15FloatRoundStyleE2ESL_EENS_4gemm15EpilogueDefaultEEEEEvvEEEEvNT_6ParamsE,"",@"SHT_CUDA_INFO"
	.sectionflags	@""
	.align	4


	//----- nvinfo : EIATTR_CUDA_API_VERSION
	.align		4
        /*0000*/ 	.byte	0x04, 0x37
        /*0002*/ 	.short	(.L_18 - .L_17)
.L_17:
        /*0004*/ 	.word	0x00000082


	//----- nvinfo : EIATTR_KPARAM_INFO
	.align		4
.L_18:
        /*0008*/ 	.byte	0x04, 0x17
        /*000a*/ 	.short	(.L_20 - .L_19)
.L_19:
        /*000c*/ 	.word	0x00000000
        /*0010*/ 	.short	0x0000
        /*0012*/ 	.short	0x0070
        /*0014*/ 	.byte	0x00, 0xf0, 0x01, 0x10


	//----- nvinfo : EIATTR_SPARSE_MMA_MASK
	.align		4
.L_20:
        /*0018*/ 	.byte	0x03, 0x50
        /*001a*/ 	.short	0x0000


	//----- nvinfo : EIATTR_MAXREG_COUNT
	.align		4
        /*001c*/ 	.byte	0x03, 0x1b
        /*001e*/ 	.short	0x00ff


	//----- nvinfo : EIATTR_NUM_BARRIERS
	.align		4
        /*0020*/ 	.byte	0x02, 0x4c
        /*0022*/ 	.byte	0x01
	.zero		1


	//----- nvinfo : EIATTR_MERCURY_ISA_VERSION
	.align		4
        /*0024*/ 	.byte	0x03, 0x5f
        /*0026*/ 	.short	0x0101


	//----- nvinfo : EIATTR_COOP_GROUP_MASK_REGIDS
	.align		4
        /*0028*/ 	.byte	0x04, 0x29
        /*002a*/ 	.short	(.L_22 - .L_21)


	//   ....[0]....
.L_21:
        /*002c*/ 	.word	0xffffffff


	//   ....[1]....
        /*0030*/ 	.word	0xffffffff


	//   ....[2]....
        /*0034*/ 	.word	0xffffffff


	//----- nvinfo : EIATTR_COOP_GROUP_INSTR_OFFSETS
	.align		4
.L_22:
        /*0038*/ 	.byte	0x04, 0x28
        /*003a*/ 	.short	(.L_24 - .L_23)


	//   ....[0]....
.L_23:
        /*003c*/ 	.word	0x00000060


	//   ....[1]....
        /*0040*/ 	.word	0x00000070


	//   ....[2]....
        /*0044*/ 	.word	0x00000130


	//----- nvinfo : EIATTR_MBARRIER_INSTR_OFFSETS
	.align		4
.L_24:
        /*0048*/ 	.byte	0x04, 0x39
        /*004a*/ 	.short	(.L_26 - .L_25)


	//   ....[0]....
.L_25:
        /*004c*/ 	.word	0x00000250
        /*0050*/ 	.word	0x000000ff
        /*0054*/ 	.word	0x00038000
        /*0058*/ 	.short	0x0100
        /*005a*/ 	.byte	0x08
	.zero		1


	//   ....[1]....
        /*005c*/ 	.word	0x00000260
        /*0060*/ 	.word	0x000000ff
        /*0064*/ 	.word	0x00038038
        /*0068*/ 	.short	0x0100
        /*006a*/ 	.byte	0x08
	.zero		1


	//   ....[2]....
        /*006c*/ 	.word	0x00000270
        /*0070*/ 	.word	0x000000ff
        /*0074*/ 	.word	0x00038008
        /*0078*/ 	.short	0x0100
        /*007a*/ 	.byte	0x08
	.zero		1


	//   ....[3]....
        /*007c*/ 	.word	0x00000280
        /*0080*/ 	.word	0x000000ff
        /*0084*/ 	.word	0x00038040
        /*0088*/ 	.short	0x0100
        /*008a*/ 	.byte	0x08
	.zero		1


	//   ....[4]....
        /*008c*/ 	.word	0x00000290
        /*0090*/ 	.word	0x000000ff
        /*0094*/ 	.word	0x00038010
        /*0098*/ 	.short	0x0100
        /*009a*/ 	.byte	0x08
	.zero		1


	//   ....[5]....
        /*009c*/ 	.word	0x000002a0
        /*00a0*/ 	.word	0x000000ff
        /*00a4*/ 	.word	0x00038048
        /*00a8*/ 	.short	0x0100
        /*00aa*/ 	.byte	0x08
	.zero		1


	//   ....[6]....
        /*00ac*/ 	.word	0x000002b0
        /*00b0*/ 	.word	0x000000ff
        /*00b4*/ 	.word	0x00038018
        /*00b8*/ 	.short	0x0100
        /*00ba*/ 	.byte	0x08
	.zero		1


	//   ....[7]....
        /*00bc*/ 	.word	0x000002c0
        /*00c0*/ 	.word	0x000000ff
        /*00c4*/ 	.word	0x00038050
        /*00c8*/ 	.short	0x0100
        /*00ca*/ 	.byte	0x08
	.zero		1


	//   ....[8]....
        /*00cc*/ 	.word	0x000002d0
        /*00d0*/ 	.word	0x000000ff
        /*00d4*/ 	.word	0x00038020
        /*00d8*/ 	.short	0x0100
        /*00da*/ 	.byte	0x08
	.zero		1


	//   ....[9]....
        /*00dc*/ 	.word	0x000002e0
        /*00e0*/ 	.word	0x000000ff
        /*00e4*/ 	.word	0x00038058
        /*00e8*/ 	.short	0x0100
        /*00ea*/ 	.byte	0x08
	.zero		1


	//   ....[10]....
        /*00ec*/ 	.word	0x000002f0
        /*00f0*/ 	.word	0x000000ff
        /*00f4*/ 	.word	0x00038028
        /*00f8*/ 	.short	0x0100
        /*00fa*/ 	.byte	0x08
	.zero		1


	//   ....[11]....
        /*00fc*/ 	.word	0x00000300
        /*0100*/ 	.word	0x000000ff
        /*0104*/ 	.word	0x00038060
        /*0108*/ 	.short	0x0100
        /*010a*/ 	.byte	0x08
	.zero		1


	//   ....[12]....
        /*010c*/ 	.word	0x00000310
        /*0110*/ 	.word	0x000000ff
        /*0114*/ 	.word	0x00038030
        /*0118*/ 	.short	0x0100
        /*011a*/ 	.byte	0x08
	.zero		1


	//   ....[13]....
        /*011c*/ 	.word	0x00000320
        /*0120*/ 	.word	0x000000ff
        /*0124*/ 	.word	0x00038068
        /*0128*/ 	.short	0x0100
        /*012a*/ 	.byte	0x08
	.zero		1


	//   ....[14]....
        /*012c*/ 	.word	0x00000be0
        /*0130*/ 	.word	0x00000004
        /*0134*/ 	.word	0x00038000
        /*0138*/ 	.short	0x010a
        /*013a*/ 	.byte	0x3f
	.zero		1


	//   ....[15]....
        /*013c*/ 	.word	0x00001040
        /*0140*/ 	.word	0x00000004
        /*0144*/ 	.word	0x00038000
        /*0148*/ 	.short	0x010a
        /*014a*/ 	.byte	0x3f
	.zero		1


	//   ....[16]....
        /*014c*/ 	.word	0x00001320
        /*0150*/ 	.word	0x000000ff
        /*0154*/ 	.word	0x00000000
        /*0158*/ 	.short	0x0101
        /*015a*/ 	.byte	0x08
	.zero		1


	//   ....[17]....
        /*015c*/ 	.word	0x00001530
        /*0160*/ 	.word	0x00000002
        /*0164*/ 	.word	0x00000000
        /*0168*/ 	.short	0x0101
        /*016a*/ 	.byte	0x3f
	.zero		1


	//   ....[18]....
        /*016c*/ 	.word	0x000092b0
        /*0170*/ 	.word	0x0000000d
        /*0174*/ 	.word	0x00038038
        /*0178*/ 	.short	0x010a
        /*017a*/ 	.byte	0x3f
	.zero		1


	//   ....[19]....
        /*017c*/ 	.word	0x00009b50
        /*0180*/ 	.word	0x00000000
        /*0184*/ 	.word	0x00000000
        /*0188*/ 	.short	0x010a
        /*018a*/ 	.byte	0x3f
	.zero		1


	//   ....[20]....
        /*018c*/ 	.word	0x00009c00
        /*0190*/ 	.word	0x00000000
        /*0194*/ 	.word	0x00000000
        /*0198*/ 	.short	0x010a
        /*019a*/ 	.byte	0x3f
	.zero		1


	//   ....[21]....
        /*019c*/ 	.word	0x00009cb0
        /*01a0*/ 	.word	0x00000000
        /*01a4*/ 	.word	0x00000000
        /*01a8*/ 	.short	0x010a
        /*01aa*/ 	.byte	0x3f
	.zero		1


	//   ....[22]....
        /*01ac*/ 	.word	0x00009d60
        /*01b0*/ 	.word	0x00000000
        /*01b4*/ 	.word	0x00000000
        /*01b8*/ 	.short	0x010a
        /*01ba*/ 	.byte	0x3f
	.zero		1


	//   ....[23]....
        /*01bc*/ 	.word	0x00009e10
        /*01c0*/ 	.word	0x00000000
        /*01c4*/ 	.word	0x00000000
        /*01c8*/ 	.short	0x010a
        /*01ca*/ 	.byte	0x3f
	.zero		1


	//   ....[24]....
        /*01cc*/ 	.word	0x00009ec0
        /*01d0*/ 	.word	0x00000000
        /*01d4*/ 	.word	0x00000000
        /*01d8*/ 	.short	0x010a
        /*01da*/ 	.byte	0x3f
	.zero		1


	//   ....[25]....
        /*01dc*/ 	.word	0x00009f70
        /*01e0*/ 	.word	0x00000002
        /*01e4*/ 	.word	0x00000000
        /*01e8*/ 	.short	0x010a
        /*01ea*/ 	.byte	0x3f
	.zero		1


	//----- nvinfo : EIATTR_NUM_MBARRIERS
	.align		4
.L_26:
        /*01ec*/ 	.byte	0x03, 0x38
        /*01ee*/ 	.short	0x000e


	//----- nvinfo : EIATTR_EXIT_INSTR_OFFSETS
	.align		4
        /*01f0*/ 	.byte	0x04, 0x1c
        /*01f2*/ 	.short	(.L_28 - .L_27)


	//   ....[0]....
.L_27:
        /*01f4*/ 	.word	0x00000710


	//   ....[1]....
        /*01f8*/ 	.word	0x00001680


	//   ....[2]....
        /*01fc*/ 	.word	0x00006b80


	//   ....[3]....
        /*0200*/ 	.word	0x00006bb0


	//   ....[4]....
        /*0204*/ 	.word	0x00009050


	//   ....[5]....
        /*0208*/ 	.word	0x00009080


	//   ....[6]....
        /*020c*/ 	.word	0x000090a0


	//   ....[7]....
        /*0210*/ 	.word	0x00009a50


	//   ....[8]....
        /*0214*/ 	.word	0x00009fa0


	//----- nvinfo : EIATTR_MAX_THREADS
	.align		4
.L_28:
        /*0218*/ 	.byte	0x04, 0x05
        /*021a*/ 	.short	(.L_30 - .L_29)
.L_29:
        /*021c*/ 	.word	0x00000100
        /*0220*/ 	.word	0x00000001
        /*0224*/ 	.word	0x00000001


	//----- nvinfo : EIATTR_CRS_STACK_SIZE
	.align		4
.L_30:
        /*0228*/ 	.byte	0x04, 0x1e
        /*022a*/ 	.short	(.L_32 - .L_31)
.L_31:
        /*022c*/ 	.word	0x00000000


	//----- nvinfo : EIATTR_CBANK_PARAM_SIZE
	.align		4
.L_32:
        /*0230*/ 	.byte	0x03, 0x19
        /*0232*/ 	.short	0x0470


	//----- nvinfo : EIATTR_PARAM_CBANK
	.align		4
        /*0234*/ 	.byte	0x04, 0x0a
        /*0236*/ 	.short	(.L_34 - .L_33)
	.align		4
.L_33:
        /*0238*/ 	.word	index@(.nv.constant0._ZN7cutlass13device_kernelINS_4conv6kernel13ConvUniversalINS1_16ConvProblemShapeILNS1_8OperatorE1ELi3EEENS1_10collective14CollectiveConvINS1_46MainloopSm90TmaGmmaWarpSpecializedImplicitGemmILS5_1ELi7ELi3EN4cute5tupleIJNSA_1CILi1EEESD_SD_EEENS1_36KernelImplicitTmaWarpSpecializedSm90ELi1EEENSB_IJNSC_ILi128EEESH_NSB_IJNSC_ILi64EEEEEEEEENS_6half_tESL_NSA_8TiledMMAINSA_8MMA_AtomIJNSA_4SM904GMMA26MMA_64x128x16_F32F16F16_SSILNSP_5MajorE0ELSR_1ELNSP_7ScaleInE1ELSS_1EEEEEENSA_6LayoutISE_NSB_IJNSC_ILi0EEESW_SW_EEEEENSB_IJNSA_10UnderscoreESZ_SZ_EEEEENS7_6detail26Sm90ImplicitGemmTileTraitsINSA_20SM90_TMA_LOAD_IM2COLENSA_14ComposedLayoutINSA_7SwizzleILi3ELi4ELi3EEENSA_18smem_ptr_flag_bitsILi16EEENSV_INSB_IJNSB_IJNSC_ILi8EEENSC_ILi16EEEEEENSB_IJSI_SD_EEENSB_IJSD_NSC_ILi7EEEEEEEEENSB_IJNSB_IJSI_NSC_ILi512EEEEEENSB_IJSD_SW_EEENSB_IJSW_NSC_ILi8192EEEEEEEEEEEEEvEENS13_INSA_13SM90_TMA_LOADENS15_IS17_S19_NSV_INSB_IJNSB_IJSI_NSC_ILi2EEEEEENSB_IJS1A_S1A_EEES1F_EEENSB_IJNSB_IJSD_NSC_ILi4096EEEEEES1I_S1L_EEEEEEEvEEEENS_8epilogue10collective6detail29Sm90TmaWarpSpecializedAdapterINS23_15DefaultEpilogueISL_NSB_IJNSB_IJllllEEESD_SW_EEES28_NS22_6thread17LinearCombinationISL_Li1EffLNS29_9ScaleType4KindE0ELNS_15FloatRoundStyleE2ESL_EENS_4gemm15EpilogueDefaultEEEEEvvEEEEvNT_6ParamsE)
        /*023c*/ 	.short	0x0210
        /*023e*/ 	.short	0x0470


	//----- nvinfo : EIATTR_SW_WAR
	.align		4
.L_34:
        /*0240*/ 	.byte	0x04, 0x36
        /*0242*/ 	.short	(.L_36 - .L_35)
.L_35:
        /*0244*/ 	.word	0x00000008
.L_36:


//--------------------- .nv.callgraph             --------------------------
	.section	.nv.callgraph,"",@"SHT_CUDA_CALLGRAPH"
	.align	4
	.sectionentsize	8
	.align		4
        /*0000*/ 	.word	0x00000000
	.align		4
        /*0004*/ 	.word	0xffffffff
	.align		4
        /*0008*/ 	.word	0x00000000
	.align		4
        /*000c*/ 	.word	0xfffffffe
	.align		4
        /*0010*/ 	.word	0x00000000
	.align		4
        /*0014*/ 	.word	0xfffffffd
	.align		4
        /*0018*/ 	.word	0x00000000
	.align		4
        /*001c*/ 	.word	0xfffffffc


//--------------------- .nv.constant4             --------------------------
	.section	.nv.constant4,"a",@progbits
	.align	8
	.align		8
.nv.constant4:
        /*0000*/ 	.dword	_ZN39_INTERNAL_a14ceae5_4_k_cu_6b761550_36394cuda3std3__45__cpo5beginE
	.align		8
        /*0008*/ 	.dword	_ZN39_INTERNAL_a14ceae5_4_k_cu_6b761550_36394cuda3std3__45__cpo3endE
	.align		8
        /*0010*/ 	.dword	_ZN39_INTERNAL_a14ceae5_4_k_cu_6b761550_36394cuda3std3__45__cpo6cbeginE
	.align		8
        /*0018*/ 	.dword	_ZN39_INTERNAL_a14ceae5_4_k_cu_6b761550_36394cuda3std3__45__cpo4cendE
	.align		8
        /*0020*/ 	.dword	_ZN39_INTERNAL_a14ceae5_4_k_cu_6b761550_36394cuda3std3__441_GLOBAL__N__a14ceae5_4_k_cu_6b761550_36396ignoreE
	.align		8
        /*0028*/ 	.dword	_ZN39_INTERNAL_a14ceae5_4_k_cu_6b761550_36394cuda3std3__419piecewise_constructE
	.align		8
        /*0030*/ 	.dword	_ZN39_INTERNAL_a14ceae5_4_k_cu_6b761550_36394cuda3std3__48in_placeE
	.align		8
        /*0038*/ 	.dword	_ZN39_INTERNAL_a14ceae5_4_k_cu_6b761550_36394cuda3std6ranges3__45__cpo4swapE
	.align		8
        /*0040*/ 	.dword	_ZN39_INTERNAL_a14ceae5_4_k_cu_6b761550_36394cuda3std6ranges3__45__cpo9iter_moveE
	.align		8
        /*0048*/ 	.dword	_ZN39_INTERNAL_a14ceae5_4_k_cu_6b761550_36394cute7productE
	.align		8
        /*0050*/ 	.dword	_ZN39_INTERNAL_a14ceae5_4_k_cu_6b761550_36394cute1_E


//--------------------- .text._ZN7cutlass13device_kernelINS_4conv6kernel13ConvUniversalINS1_16ConvProblemShapeILNS1_8OperatorE1ELi3EEENS1_10collective14CollectiveConvINS1_46MainloopSm90TmaGmmaWarpSpecializedImplicitGemmILS5_1ELi7ELi3EN4cute5tupleIJNSA_1CILi1EEESD_SD_EEENS1_36KernelImplicitTmaWarpSpecializedSm90ELi1EEENSB_IJNSC_ILi128EEESH_NSB_IJNSC_ILi64EEEEEEEEENS_6half_tESL_NSA_8TiledMMAINSA_8MMA_AtomIJNSA_4SM904GMMA26MMA_64x128x16_F32F16F16_SSILNSP_5MajorE0ELSR_1ELNSP_7ScaleInE1ELSS_1EEEEEENSA_6LayoutISE_NSB_IJNSC_ILi0EEESW_SW_EEEEENSB_IJNSA_10UnderscoreESZ_SZ_EEEEENS7_6detail26Sm90ImplicitGemmTileTraitsINSA_20SM90_TMA_LOAD_IM2COLENSA_14ComposedLayoutINSA_7SwizzleILi3ELi4ELi3EEENSA_18smem_ptr_flag_bitsILi16EEENSV_INSB_IJNSB_IJNSC_ILi8EEENSC_ILi16EEEEEENSB_IJSI_SD_EEENSB_IJSD_NSC_ILi7EEEEEEEEENSB_IJNSB_IJSI_NSC_ILi512EEEEEENSB_IJSD_SW_EEENSB_IJSW_NSC_ILi8192EEEEEEEEEEEEEvEENS13_INSA_13SM90_TMA_LOADENS15_IS17_S19_NSV_INSB_IJNSB_IJSI_NSC_ILi2EEEEEENSB_IJS1A_S1A_EEES1F_EEENSB_IJNSB_IJSD_NSC_ILi4096EEEEEES1I_S1L_EEEEEEEvEEEENS_8epilogue10collective6detail29Sm90TmaWarpSpecializedAdapterINS23_15DefaultEpilogueISL_NSB_IJNSB_IJllllEEESD_SW_EEES28_NS22_6thread17LinearCombinationISL_Li1EffLNS29_9ScaleType4KindE0ELNS_15FloatRoundStyleE2ESL_EENS_4gemm15EpilogueDefaultEEEEEvvEEEEvNT_6ParamsE --------------------------
	.section	.text._ZN7cutlass13device_kernelINS_4conv6kernel13ConvUniversalINS1_16ConvProblemShapeILNS1_8OperatorE1ELi3EEENS1_10collective14CollectiveConvINS1_46MainloopSm90TmaGmmaWarpSpecializedImplicitGemmILS5_1ELi7ELi3EN4cute5tupleIJNSA_1CILi1EEESD_SD_EEENS1_36KernelImplicitTmaWarpSpecializedSm90ELi1EEENSB_IJNSC_ILi128EEESH_NSB_IJNSC_ILi64EEEEEEEEENS_6half_tESL_NSA_8TiledMMAINSA_8MMA_AtomIJNSA_4SM904GMMA26MMA_64x128x16_F32F16F16_SSILNSP_5MajorE0ELSR_1ELNSP_7ScaleInE1ELSS_1EEEEEENSA_6LayoutISE_NSB_IJNSC_ILi0EEESW_SW_EEEEENSB_IJNSA_10UnderscoreESZ_SZ_EEEEENS7_6detail26Sm90ImplicitGemmTileTraitsINSA_20SM90_TMA_LOAD_IM2COLENSA_14ComposedLayoutINSA_7SwizzleILi3ELi4ELi3EEENSA_18smem_ptr_flag_bitsILi16EEENSV_INSB_IJNSB_IJNSC_ILi8EEENSC_ILi16EEEEEENSB_IJSI_SD_EEENSB_IJSD_NSC_ILi7EEEEEEEEENSB_IJNSB_IJSI_NSC_ILi512EEEEEENSB_IJSD_SW_EEENSB_IJSW_NSC_ILi8192EEEEEEEEEEEEEvEENS13_INSA_13SM90_TMA_LOADENS15_IS17_S19_NSV_INSB_IJNSB_IJSI_NSC_ILi2EEEEEENSB_IJS1A_S1A_EEES1F_EEENSB_IJNSB_IJSD_NSC_ILi4096EEEEEES1I_S1L_EEEEEEEvEEEENS_8epilogue10collective6detail29Sm90TmaWarpSpecializedAdapterINS23_15DefaultEpilogueISL_NSB_IJNSB_IJllllEEESD_SW_EEES28_NS22_6thread17LinearCombinationISL_Li1EffLNS29_9ScaleType4KindE0ELNS_15FloatRoundStyleE2ESL_EENS_4gemm15EpilogueDefaultEEEEEvvEEEEvNT_6ParamsE,"ax",@progbits
	.align	128
.text._ZN7cutlass13device_kernelINS_4conv6kernel13ConvUniversalINS1_16ConvProblemShapeILNS1_8OperatorE1ELi3EEENS1_10collective14CollectiveConvINS1_46MainloopSm90TmaGmmaWarpSpecializedImplicitGemmILS5_1ELi7ELi3EN4cute5tupleIJNSA_1CILi1EEESD_SD_EEENS1_36KernelImplicitTmaWarpSpecializedSm90ELi1EEENSB_IJNSC_ILi128EEESH_NSB_IJNSC_ILi64EEEEEEEEENS_6half_tESL_NSA_8TiledMMAINSA_8MMA_AtomIJNSA_4SM904GMMA26MMA_64x128x16_F32F16F16_SSILNSP_5MajorE0ELSR_1ELNSP_7ScaleInE1ELSS_1EEEEEENSA_6LayoutISE_NSB_IJNSC_ILi0EEESW_SW_EEEEENSB_IJNSA_10UnderscoreESZ_SZ_EEEEENS7_6detail26Sm90ImplicitGemmTileTraitsINSA_20SM90_TMA_LOAD_IM2COLENSA_14ComposedLayoutINSA_7SwizzleILi3ELi4ELi3EEENSA_18smem_ptr_flag_bitsILi16EEENSV_INSB_IJNSB_IJNSC_ILi8EEENSC_ILi16EEEEEENSB_IJSI_SD_EEENSB_IJSD_NSC_ILi7EEEEEEEEENSB_IJNSB_IJSI_NSC_ILi512EEEEEENSB_IJSD_SW_EEENSB_IJSW_NSC_ILi8192EEEEEEEEEEEEEvEENS13_INSA_13SM90_TMA_LOADENS15_IS17_S19_NSV_INSB_IJNSB_IJSI_NSC_ILi2EEEEEENSB_IJS1A_S1A_EEES1F_EEENSB_IJNSB_IJSD_NSC_ILi4096EEEEEES1I_S1L_EEEEEEEvEEEENS_8epilogue10collective6detail29Sm90TmaWarpSpecializedAdapterINS23_15DefaultEpilogueISL_NSB_IJNSB_IJllllEEESD_SW_EEES28_NS22_6thread17LinearCombinationISL_Li1EffLNS29_9ScaleType4KindE0ELNS_15FloatRoundStyleE2ESL_EENS_4gemm15EpilogueDefaultEEEEEvvEEEEvNT_6ParamsE:
        .type           _ZN7cutlass13device_kernelINS_4conv6kernel13ConvUniversalINS1_16ConvProblemShapeILNS1_8OperatorE1ELi3EEENS1_10collective14CollectiveConvINS1_46MainloopSm90TmaGmmaWarpSpecializedImplicitGemmILS5_1ELi7ELi3EN4cute5tupleIJNSA_1CILi1EEESD_SD_EEENS1_36KernelImplicitTmaWarpSpecializedSm90ELi1EEENSB_IJNSC_ILi128EEESH_NSB_IJNSC_ILi64EEEEEEEEENS_6half_tESL_NSA_8TiledMMAINSA_8MMA_AtomIJNSA_4SM904GMMA26MMA_64x128x16_F32F16F16_SSILNSP_5MajorE0ELSR_1ELNSP_7ScaleInE1ELSS_1EEEEEENSA_6LayoutISE_NSB_IJNSC_ILi0EEESW_SW_EEEEENSB_IJNSA_10UnderscoreESZ_SZ_EEEEENS7_6detail26Sm90ImplicitGemmTileTraitsINSA_20SM90_TMA_LOAD_IM2COLENSA_14ComposedLayoutINSA_7SwizzleILi3ELi4ELi3EEENSA_18smem_ptr_flag_bitsILi16EEENSV_INSB_IJNSB_IJNSC_ILi8EEENSC_ILi16EEEEEENSB_IJSI_SD_EEENSB_IJSD_NSC_ILi7EEEEEEEEENSB_IJNSB_IJSI_NSC_ILi512EEEEEENSB_IJSD_SW_EEENSB_IJSW_NSC_ILi8192EEEEEEEEEEEEEvEENS13_INSA_13SM90_TMA_LOADENS15_IS17_S19_NSV_INSB_IJNSB_IJSI_NSC_ILi2EEEEEENSB_IJS1A_S1A_EEES1F_EEENSB_IJNSB_IJSD_NSC_ILi4096EEEEEES1I_S1L_EEEEEEEvEEEENS_8epilogue10collective6detail29Sm90TmaWarpSpecializedAdapterINS23_15DefaultEpilogueISL_NSB_IJNSB_IJllllEEESD_SW_EEES28_NS22_6thread17LinearCombinationISL_Li1EffLNS29_9ScaleType4KindE0ELNS_15FloatRoundStyleE2ESL_EENS_4gemm15EpilogueDefaultEEEEEvvEEEEvNT_6ParamsE,@function
        .size           _ZN7cutlass13device_kernelINS_4conv6kernel13ConvUniversalINS1_16ConvProblemShapeILNS1_8OperatorE1ELi3EEENS1_10collective14CollectiveConvINS1_46MainloopSm90TmaGmmaWarpSpecializedImplicitGemmILS5_1ELi7ELi3EN4cute5tupleIJNSA_1CILi1EEESD_SD_EEENS1_36KernelImplicitTmaWarpSpecializedSm90ELi1EEENSB_IJNSC_ILi128EEESH_NSB_IJNSC_ILi64EEEEEEEEENS_6half_tESL_NSA_8TiledMMAINSA_8MMA_AtomIJNSA_4SM904GMMA26MMA_64x128x16_F32F16F16_SSILNSP_5MajorE0ELSR_1ELNSP_7ScaleInE1ELSS_1EEEEEENSA_6LayoutISE_NSB_IJNSC_ILi0EEESW_SW_EEEEENSB_IJNSA_10UnderscoreESZ_SZ_EEEEENS7_6detail26Sm90ImplicitGemmTileTraitsINSA_20SM90_TMA_LOAD_IM2COLENSA_14ComposedLayoutINSA_7SwizzleILi3ELi4ELi3EEENSA_18smem_ptr_flag_bitsILi16EEENSV_INSB_IJNSB_IJNSC_ILi8EEENSC_ILi16EEEEEENSB_IJSI_SD_EEENSB_IJSD_NSC_ILi7EEEEEEEEENSB_IJNSB_IJSI_NSC_ILi512EEEEEENSB_IJSD_SW_EEENSB_IJSW_NSC_ILi8192EEEEEEEEEEEEEvEENS13_INSA_13SM90_TMA_LOADENS15_IS17_S19_NSV_INSB_IJNSB_IJSI_NSC_ILi2EEEEEENSB_IJS1A_S1A_EEES1F_EEENSB_IJNSB_IJSD_NSC_ILi4096EEEEEES1I_S1L_EEEEEEEvEEEENS_8epilogue10collective6detail29Sm90TmaWarpSpecializedAdapterINS23_15DefaultEpilogueISL_NSB_IJNSB_IJllllEEESD_SW_EEES28_NS22_6thread17LinearCombinationISL_Li1EffLNS29_9ScaleType4KindE0ELNS_15FloatRoundStyleE2ESL_EENS_4gemm15EpilogueDefaultEEEEEvvEEEEvNT_6ParamsE,(.L_x_288 - _ZN7cutlass13device_kernelINS_4conv6kernel13ConvUniversalINS1_16ConvProblemShapeILNS1_8OperatorE1ELi3EEENS1_10collective14CollectiveConvINS1_46MainloopSm90TmaGmmaWarpSpecializedImplicitGemmILS5_1ELi7ELi3EN4cute5tupleIJNSA_1CILi1EEESD_SD_EEENS1_36KernelImplicitTmaWarpSpecializedSm90ELi1EEENSB_IJNSC_ILi128EEESH_NSB_IJNSC_ILi64EEEEEEEEENS_6half_tESL_NSA_8TiledMMAINSA_8MMA_AtomIJNSA_4SM904GMMA26MMA_64x128x16_F32F16F16_SSILNSP_5MajorE0ELSR_1ELNSP_7ScaleInE1ELSS_1EEEEEENSA_6LayoutISE_NSB_IJNSC_ILi0EEESW_SW_EEEEENSB_IJNSA_10UnderscoreESZ_SZ_EEEEENS7_6detail26Sm90ImplicitGemmTileTraitsINSA_20SM90_TMA_LOAD_IM2COLENSA_14ComposedLayoutINSA_7SwizzleILi3ELi4ELi3EEENSA_18smem_ptr_flag_bitsILi16EEENSV_INSB_IJNSB_IJNSC_ILi8EEENSC_ILi16EEEEEENSB_IJSI_SD_EEENSB_IJSD_NSC_ILi7EEEEEEEEENSB_IJNSB_IJSI_NSC_ILi512EEEEEENSB_IJSD_SW_EEENSB_IJSW_NSC_ILi8192EEEEEEEEEEEEEvEENS13_INSA_13SM90_TMA_LOADENS15_IS17_S19_NSV_INSB_IJNSB_IJSI_NSC_ILi2EEEEEENSB_IJS1A_S1A_EEES1F_EEENSB_IJNSB_IJSD_NSC_ILi4096EEEEEES1I_S1L_EEEEEEEvEEEENS_8epilogue10collective6detail29Sm90TmaWarpSpecializedAdapterINS23_15DefaultEpilogueISL_NSB_IJNSB_IJllllEEESD_SW_EEES28_NS22_6thread17LinearCombinationISL_Li1EffLNS29_9ScaleType4KindE0ELNS_15FloatRoundStyleE2ESL_EENS_4gemm15EpilogueDefaultEEEEEvvEEEEvNT_6ParamsE)
        .other          _ZN7cutlass13device_kernelINS_4conv6kernel13ConvUniversalINS1_16ConvProblemShapeILNS1_8OperatorE1ELi3EEENS1_10collective14CollectiveConvINS1_46MainloopSm90TmaGmmaWarpSpecializedImplicitGemmILS5_1ELi7ELi3EN4cute5tupleIJNSA_1CILi1EEESD_SD_EEENS1_36KernelImplicitTmaWarpSpecializedSm90ELi1EEENSB_IJNSC_ILi128EEESH_NSB_IJNSC_ILi64EEEEEEEEENS_6half_tESL_NSA_8TiledMMAINSA_8MMA_AtomIJNSA_4SM904GMMA26MMA_64x128x16_F32F16F16_SSILNSP_5MajorE0ELSR_1ELNSP_7ScaleInE1ELSS_1EEEEEENSA_6LayoutISE_NSB_IJNSC_ILi0EEESW_SW_EEEEENSB_IJNSA_10UnderscoreESZ_SZ_EEEEENS7_6detail26Sm90ImplicitGemmTileTraitsINSA_20SM90_TMA_LOAD_IM2COLENSA_14ComposedLayoutINSA_7SwizzleILi3ELi4ELi3EEENSA_18smem_ptr_flag_bitsILi16EEENSV_INSB_IJNSB_IJNSC_ILi8EEENSC_ILi16EEEEEENSB_IJSI_SD_EEENSB_IJSD_NSC_ILi7EEEEEEEEENSB_IJNSB_IJSI_NSC_ILi512EEEEEENSB_IJSD_SW_EEENSB_IJSW_NSC_ILi8192EEEEEEEEEEEEEvEENS13_INSA_13SM90_TMA_LOADENS15_IS17_S19_NSV_INSB_IJNSB_IJSI_NSC_ILi2EEEEEENSB_IJS1A_S1A_EEES1F_EEENSB_IJNSB_IJSD_NSC_ILi4096EEEEEES1I_S1L_EEEEEEEvEEEENS_8epilogue10collective6detail29Sm90TmaWarpSpecializedAdapterINS23_15DefaultEpilogueISL_NSB_IJNSB_IJllllEEESD_SW_EEES28_NS22_6thread17LinearCombinationISL_Li1EffLNS29_9ScaleType4KindE0ELNS_15FloatRoundStyleE2ESL_EENS_4gemm15EpilogueDefaultEEEEEvvEEEEvNT_6ParamsE,@"STO_CUDA_ENTRY STV_DEFAULT"
_ZN7cutlass13device_kernelINS_4conv6kernel13ConvUniversalINS1_16ConvProblemShapeILNS1_8OperatorE1ELi3EEENS1_10collective14CollectiveConvINS1_46MainloopSm90TmaGmmaWarpSpecializedImplicitGemmILS5_1ELi7ELi3EN4cute5tupleIJNSA_1CILi1EEESD_SD_EEENS1_36KernelImplicitTmaWarpSpecializedSm90ELi1EEENSB_IJNSC_ILi128EEESH_NSB_IJNSC_ILi64EEEEEEEEENS_6half_tESL_NSA_8TiledMMAINSA_8MMA_AtomIJNSA_4SM904GMMA26MMA_64x128x16_F32F16F16_SSILNSP_5MajorE0ELSR_1ELNSP_7ScaleInE1ELSS_1EEEEEENSA_6LayoutISE_NSB_IJNSC_ILi0EEESW_SW_EEEEENSB_IJNSA_10UnderscoreESZ_SZ_EEEEENS7_6detail26Sm90ImplicitGemmTileTraitsINSA_20SM90_TMA_LOAD_IM2COLENSA_14ComposedLayoutINSA_7SwizzleILi3ELi4ELi3EEENSA_18smem_ptr_flag_bitsILi16EEENSV_INSB_IJNSB_IJNSC_ILi8EEENSC_ILi16EEEEEENSB_IJSI_SD_EEENSB_IJSD_NSC_ILi7EEEEEEEEENSB_IJNSB_IJSI_NSC_ILi512EEEEEENSB_IJSD_SW_EEENSB_IJSW_NSC_ILi8192EEEEEEEEEEEEEvEENS13_INSA_13SM90_TMA_LOADENS15_IS17_S19_NSV_INSB_IJNSB_IJSI_NSC_ILi2EEEEEENSB_IJS1A_S1A_EEES1F_EEENSB_IJNSB_IJSD_NSC_ILi4096EEEEEES1I_S1L_EEEEEEEvEEEENS_8epilogue10collective6detail29Sm90TmaWarpSpecializedAdapterINS23_15DefaultEpilogueISL_NSB_IJNSB_IJllllEEESD_SW_EEES28_NS22_6thread17LinearCombinationISL_Li1EffLNS29_9ScaleType4KindE0ELNS_15FloatRoundStyleE2ESL_EENS_4gemm15EpilogueDefaultEEEEEvvEEEEvNT_6ParamsE:
[----:B------:R-:W-:Y:S01]  /*0000*/  LDC R1, c[0x0][0x28] ;  /* 0x00000a00ff017b82 */ /* 0x000fe20000000800 */
[----:B------:R-:W0:Y:S01]  /*0010*/  S2R R6, SR_TID.X ;  /* 0x0000000000067919 */ /* 0x000e220000002100 */
[----:B------:R-:W-:Y:S01]  /*0020*/  ELECT P0, URZ, PT ;  /* 0x00000000003f782f */ /* 0x000fe20003800000 */
[----:B------:R-:W-:Y:S01]  /*0030*/  BSSY B0, `(.L_x_0) ;  /* 0x000000f000007945 */ /* 0x000fe20003800000 */
[--C-:B0-----:R-:W-:Y:S02]  /*0040*/  SHF.R.U32.HI R0, RZ, 0x5, R6.reuse ;  /* 0x00000005ff007819 */ /* 0x101fe40000011606 */
[----:B------:R-:W-:-:S03]  /*0050*/  SHF.R.U32.HI R3, RZ, 0x7, R6 ;  /* 0x00000007ff037819 */ /* 0x000fc60000011606 */
[----:B------:R-:W0:Y:S04]  /*0060*/  SHFL.IDX PT, R2, R0, RZ, 0x1f ;  /* 0x00001fff00027589 */ /* 0x000e2800000e0000 */
[----:B------:R1:W2:Y:S01]  /*0070*/  SHFL.IDX PT, R5, R3, RZ, 0x1f ;  /* 0x00001fff03057589 */ /* 0x0002a200000e0000 */
[----:B0-----:R-:W-:-:S13]  /*0080*/  ISETP.NE.OR P0, PT, R2, RZ, !P0 ;  /* 0x000000ff0200720c */ /* 0x001fda0004705670 */
[----:B-12---:R-:W-:Y:S05]  /*0090*/  @P0 BRA `(.L_x_1) ;  /* 0x0000000000200947 */ /* 0x006fea0003800000 */
[----:B------:R-:W-:Y:S02]  /*00a0*/  ULDC.64 UR4, c[0x0][0x198] ;  /* 0x0000660000047ab9 */ /* 0x000fe40000000a00 */
[----:B------:R-:W-:Y:S02]  /*00b0*/  UIADD3 UR6, UP0, UR4, 0xf0, URZ ;  /* 0x000000f004067890 */ /* 0x000fe4000ff1e03f */
[----:B------:R-:W-:Y:S02]  /*00c0*/  UIADD3 UR4, UP1, UR4, 0x270, URZ ;  /* 0x0000027004047890 */ /* 0x000fe4000ff3e03f */
[----:B------:R-:W-:Y:S02]  /*00d0*/  UIADD3.X UR7, URZ, UR5, URZ, UP0, !UPT ;  /* 0x000000053f077290 */ /* 0x000fe400087fe43f */
[----:B------:R-:W-:-:S07]  /*00e0*/  UIADD3.X UR5, URZ, UR5, URZ, UP1, !UPT ;  /* 0x000000053f057290 */ /* 0x000fce0008ffe43f */
[----:B------:R0:W-:Y:S02]  /*00f0*/  UTMACCTL.PF [UR6] ;  /* 0x00000000060079b9 */ /* 0x0001e40008040000 */
[----:B------:R0:W-:Y:S02]  /*0100*/  UTMACCTL.PF [UR4] ;  /* 0x00000000040079b9 */ /* 0x0001e40008040000 */
[----:B0-----:R-:W-:Y:S01]  /*0110*/  NOP ;  /* 0x0000000000007918 */ /* 0x001fe20000000000 */
.L_x_1:
[----:B------:R-:W-:Y:S05]  /*0120*/  BSYNC B0 ;  /* 0x0000000000007941 */ /* 0x000fea0003800000 */
.L_x_0:
[----:B------:R-:W0:Y:S01]  /*0130*/  SHFL.IDX PT, R0, R0, RZ, 0x1f ;  /* 0x00001fff00007589 */ /* 0x000e2200000e0000 */
[----:B------:R-:W-:-:S04]  /*0140*/  SHF.R.S32.HI R3, RZ, 0x1f, R2 ;  /* 0x0000001fff037819 */ /* 0x000fc80000011402 */
[----:B------:R-:W-:Y:S02]  /*0150*/  LEA.HI R3, R3, R2, RZ, 0x2 ;  /* 0x0000000203037211 */ /* 0x000fe400078f10ff */
[----:B0-----:R-:W-:-:S13]  /*0160*/  ISETP.NE.AND P0, PT, R0, RZ, PT ;  /* 0x000000ff0000720c */ /* 0x001fda0003f05270 */
[----:B------:R-:W-:Y:S05]  /*0170*/  @P0 BRA `(.L_x_2) ;  /* 0x0000000000700947 */ /* 0x000fea0003800000 */
[----:B------:R-:W0:Y:S01]  /*0180*/  S2UR UR8, SR_CgaCtaId ;  /* 0x00000000000879c3 */ /* 0x000e220000008800 */
[----:B------:R-:W-:Y:S01]  /*0190*/  UMOV UR4, 0x400 ;  /* 0x0000040000047882 */ /* 0x000fe20000000000 */
[----:B------:R-:W-:Y:S01]  /*01a0*/  UMOV UR5, 0x1 ;  /* 0x0000000100057882 */ /* 0x000fe20000000000 */
[----:B------:R-:W-:Y:S01]  /*01b0*/  UMOV UR6, 0x80 ;  /* 0x0000008000067882 */ /* 0x000fe20000000000 */
[----:B------:R-:W-:Y:S01]  /*01c0*/  ELECT P0, URZ, PT ;  /* 0x00000000003f782f */ /* 0x000fe20003800000 */
[----:B------:R-:W-:-:S04]  /*01d0*/  UIADD3 UR6, -UR6, 0x100000, URZ ;  /* 0x0010000006067890 */ /* 0x000fc8000fffe13f */
[----:B------:R-:W-:Y:S02]  /*01e0*/  USHF.L.U32 UR7, UR6, 0xb, URZ ;  /* 0x0000000b06077899 */ /* 0x000fe4000800063f */
[----:B------:R-:W-:Y:S02]  /*01f0*/  USHF.L.U32 UR6, UR6, 0x1, URZ ;  /* 0x0000000106067899 */ /* 0x000fe4000800063f */
[----:B0-----:R-:W-:Y:S02]  /*0200*/  ULEA UR8, UR8, UR4, 0x18 ;  /* 0x0000000408087291 */ /* 0x001fe4000f8ec03f */
[----:B------:R-:W-:-:S04]  /*0210*/  UIADD3 UR4, -UR5, 0x100000, URZ ;  /* 0x0010000005047890 */ /* 0x000fc8000fffe13f */
[----:B------:R-:W-:Y:S02]  /*0220*/  USHF.L.U32 UR5, UR4, 0xb, URZ ;  /* 0x0000000b04057899 */ /* 0x000fe4000800063f */
[----:B------:R-:W-:Y:S01]  /*0230*/  USHF.L.U32 UR4, UR4, 0x1, URZ ;  /* 0x0000000104047899 */ /* 0x000fe2000800063f */
[----:B------:R-:W0:Y:S11]  /*0240*/  FENCE.VIEW.ASYNC.S ;  /* 0x00000000000073c6 */ /* 0x000e360000000000 */
[----:B0-----:R0:W1:Y:S01]  /*0250*/  SYNCS.EXCH.64 URZ, [UR8+0x38000], UR4 ;  /* 0x03800004083f75b2 */ /* 0x0010620008000100 */
[----:B------:R0:W2:Y:S01]  /*0260*/  SYNCS.EXCH.64 URZ, [UR8+0x38038], UR6 ;  /* 0x03803806083f75b2 */ /* 0x0000a20008000100 */
[----:B------:R0:W3:Y:S01]  /*0270*/  SYNCS.EXCH.64 URZ, [UR8+0x38008], UR4 ;  /* 0x03800804083f75b2 */ /* 0x0000e20008000100 */
[----:B------:R0:W4:Y:S01]  /*0280*/  SYNCS.EXCH.64 URZ, [UR8+0x38040], UR6 ;  /* 0x03804006083f75b2 */ /* 0x0001220008000100 */
[----:B------:R0:W0:Y:S01]  /*0290*/  SYNCS.EXCH.64 URZ, [UR8+0x38010], UR4 ;  /* 0x03801004083f75b2 */ /* 0x0000220008000100 */
        /* <DEDUP_REMOVED lines=9> */
[----:B------:R-:W-:Y:S01]  /*0330*/  NOP ;  /* 0x0000000000007918 */ /* 0x000fe20000000000 */
.L_x_2:
[----:B0-----:R-:W-:Y:S01]  /*0340*/  ULDC.64 UR4, c[0x0][0x618] ;  /* 0x0001860000047ab9 */ /* 0x001fe20000000a00 */
[----:B------:R-:W-:Y:S01]  /*0350*/  LOP3.LUT R3, R3, 0xfffffffc, RZ, 0xc0, !PT ;  /* 0xfffffffc03037812 */ /* 0x000fe200078ec0ff */
[----:B------:R-:W-:Y:S01]  /*0360*/  NOP ;  /* 0x0000000000007918 */ /* 0x000fe20000000000 */
[----:B------:R-:W-:Y:S01]  /*0370*/  ISETP.NE.U32.AND P0, PT, RZ, UR4, PT ;  /* 0x00000004ff007c0c */ /* 0x000fe2000bf05070 */
[----:B------:R-:W-:Y:S01]  /*0380*/  NOP ;  /* 0x0000000000007918 */ /* 0x000fe20000000000 */
[----:B-1234-:R-:W-:Y:S01]  /*0390*/  BAR.SYNC.DEFER_BLOCKING 0x0 ;  /* 0x0000000000007b1d */ /* 0x01efe20000010000 */
[----:B------:R-:W-:Y:S01]  /*03a0*/  IMAD.IADD R4, R2, 0x1, -R3 ;  /* 0x0000000102047824 */ /* 0x000fe200078e0a03 */
[----:B------:R-:W-:Y:S02]  /*03b0*/  ISETP.NE.AND.EX P0, PT, RZ, UR5, PT, P0 ;  /* 0x00000005ff007c0c */ /* 0x000fe4000bf05300 */
[C---:B------:R-:W-:Y:S02]  /*03c0*/  ISETP.NE.AND P2, PT, R5.reuse, 0x1, PT ;  /* 0x000000010500780c */ /* 0x040fe40003f45270 */
[----:B------:R-:W-:Y:S01]  /*03d0*/  LOP3.LUT P1, RZ, R5, R4, RZ, 0xfc, !PT ;  /* 0x0000000405ff7212 */ /* 0x000fe2000782fcff */
[----:B------:R-:W-:-:S03]  /*03e0*/  ULDC.64 UR12, c[0x0][0x208] ;  /* 0x00008200000c7ab9 */ /* 0x000fc60000000a00 */
[----:B------:R-:W-:-:S04]  /*03f0*/  SEL R0, RZ, 0x1, P1 ;  /* 0x00000001ff007807 */ /* 0x000fc80000800000 */
[----:B------:R-:W-:Y:S01]  /*0400*/  SEL R0, R0, 0x2, P2 ;  /* 0x0000000200007807 */ /* 0x000fe20001000000 */
[----:B------:R-:W-:Y:S06]  /*0410*/  @!P0 BRA `(.L_x_3) ;  /* 0x00000000001c8947 */ /* 0x000fec0003800000 */
[----:B------:R-:W0:Y:S02]  /*0420*/  LDC.64 R2, c[0x0][0x618] ;  /* 0x00018600ff027b82 */ /* 0x000e240000000a00 */
[----:B0-----:R-:W2:Y:S02]  /*0430*/  LDG.E.64 R2, desc[UR12][R2.64] ;  /* 0x0000000c02027981 */ /* 0x001ea4000c1e1b00 */
[----:B--2---:R-:W-:-:S04]  /*0440*/  ISETP.NE.U32.AND P0, PT, R2, RZ, PT ;  /* 0x000000ff0200720c */ /* 0x004fc80003f05070 */
[----:B------:R-:W-:-:S13]  /*0450*/  ISETP.NE.AND.EX P0, PT, R3, RZ, PT, P0 ;  /* 0x000000ff0300720c */ /* 0x000fda0003f05300 */
[----:B------:R-:W-:Y:S05]  /*0460*/  @!P0 BRA `(.L_x_3) ;  /* 0x0000000000088947 */ /* 0x000fea0003800000 */
[----:B------:R2:W5:Y:S01]  /*0470*/  LD.E R8, desc[UR12][R2.64] ;  /* 0x0000000c02087980 */ /* 0x000562000c101900 */
[----:B------:R-:W-:Y:S05]  /*0480*/  BRA `(.L_x_4) ;  /* 0x0000000000207947 */ /* 0x000fea0003800000 */
.L_x_3:
[----:B------:R-:W-:Y:S02]  /*0490*/  ULDC.64 UR4, c[0x0][0x608] ;  /* 0x0001820000047ab9 */ /* 0x000fe40000000a00 */
[----:B------:R-:W-:-:S04]  /*04a0*/  ISETP.NE.U32.AND P0, PT, RZ, UR4, PT ;  /* 0x00000004ff007c0c */ /* 0x000fc8000bf05070 */
[----:B------:R-:W-:-:S13]  /*04b0*/  ISETP.NE.AND.EX P0, PT, RZ, UR5, PT, P0 ;  /* 0x00000005ff007c0c */ /* 0x000fda000bf05300 */
[----:B------:R-:W-:Y:S05]  /*04c0*/  @!P0 BRA `(.L_x_5) ;  /* 0x00000000000c8947 */ /* 0x000fea0003800000 */
[----:B------:R-:W0:Y:S02]  /*04d0*/  LDC.64 R8, c[0x0][0x608] ;  /* 0x00018200ff087b82 */ /* 0x000e240000000a00 */
[----:B0-----:R1:W5:Y:S01]  /*04e0*/  LDG.E R8, desc[UR12][R8.64] ;  /* 0x0000000c08087981 */ /* 0x001362000c1e1900 */
[----:B------:R-:W-:Y:S05]  /*04f0*/  BRA `(.L_x_4) ;  /* 0x0000000000047947 */ /* 0x000fea0003800000 */
.L_x_5:
[----:B------:R-:W0:Y:S02]  /*0500*/  LDC R8, c[0x0][0x600] ;  /* 0x00018000ff087b82 */ /* 0x000e240000000800 */
.L_x_4:
[----:B------:R-:W-:Y:S02]  /*0510*/  ULDC.64 UR4, c[0x0][0x620] ;  /* 0x0001880000047ab9 */ /* 0x000fe40000000a00 */
[----:B------:R-:W-:-:S04]  /*0520*/  ISETP.NE.U32.AND P0, PT, RZ, UR4, PT ;  /* 0x00000004ff007c0c */ /* 0x000fc8000bf05070 */
[----:B------:R-:W-:-:S13]  /*0530*/  ISETP.NE.AND.EX P0, PT, RZ, UR5, PT, P0 ;  /* 0x00000005ff007c0c */ /* 0x000fda000bf05300 */
[----:B------:R-:W-:Y:S05]  /*0540*/  @!P0 BRA `(.L_x_6) ;  /* 0x00000000001c8947 */ /* 0x000fea0003800000 */
[----:B--2---:R-:W2:Y:S02]  /*0550*/  LDC.64 R2, c[0x0][0x620] ;  /* 0x00018800ff027b82 */ /* 0x004ea40000000a00 */
[----:B--2---:R-:W2:Y:S02]  /*0560*/  LDG.E.64 R2, desc[UR12][R2.64] ;  /* 0x0000000c02027981 */ /* 0x004ea4000c1e1b00 */
[----:B--2---:R-:W-:-:S04]  /*0570*/  ISETP.NE.U32.AND P0, PT, R2, RZ, PT ;  /* 0x000000ff0200720c */ /* 0x004fc80003f05070 */
[----:B------:R-:W-:-:S13]  /*0580*/  ISETP.NE.AND.EX P0, PT, R3, RZ, PT, P0 ;  /* 0x000000ff0300720c */ /* 0x000fda0003f05300 */
[----:B------:R-:W-:Y:S05]  /*0590*/  @!P0 BRA `(.L_x_6) ;  /* 0x0000000000088947 */ /* 0x000fea0003800000 */
[----:B-1----:R4:W5:Y:S01]  /*05a0*/  LD.E R9, desc[UR12][R2.64] ;  /* 0x0000000c02097980 */ /* 0x002962000c101900 */
[----:B------:R-:W-:Y:S05]  /*05b0*/  BRA `(.L_x_7) ;  /* 0x0000000000207947 */ /* 0x000fea0003800000 */
.L_x_6:
[----:B------:R-:W-:Y:S02]  /*05c0*/  ULDC.64 UR4, c[0x0][0x610] ;  /* 0x0001840000047ab9 */ /* 0x000fe40000000a00 */
[----:B------:R-:W-:-:S04]  /*05d0*/  ISETP.NE.U32.AND P0, PT, RZ, UR4, PT ;  /* 0x00000004ff007c0c */ /* 0x000fc8000bf05070 */
[----:B------:R-:W-:-:S13]  /*05e0*/  ISETP.NE.AND.EX P0, PT, RZ, UR5, PT, P0 ;  /* 0x00000005ff007c0c */ /* 0x000fda000bf05300 */
[----:B------:R-:W-:Y:S05]  /*05f0*/  @!P0 BRA `(.L_x_8) ;  /* 0x00000000000c8947 */ /* 0x000fea0003800000 */
[----:B--2---:R-:W1:Y:S02]  /*0600*/  LDC.64 R2, c[0x0][0x610] ;  /* 0x00018400ff027b82 */ /* 0x004e640000000a00 */
[----:B-1----:R3:W5:Y:S01]  /*0610*/  LDG.E R9, desc[UR12][R2.64] ;  /* 0x0000000c02097981 */ /* 0x002762000c1e1900 */
[----:B------:R-:W-:Y:S05]  /*0620*/  BRA `(.L_x_7) ;  /* 0x0000000000047947 */ /* 0x000fea0003800000 */
.L_x_8:
[----:B-1----:R-:W1:Y:S02]  /*0630*/  LDC R9, c[0x0][0x604] ;  /* 0x00018100ff097b82 */ /* 0x002e640000000800 */
.L_x_7:
[----:B--234-:R-:W2:Y:S01]  /*0640*/  LDC R2, c[0x0][0x3e8] ;  /* 0x0000fa00ff027b82 */ /* 0x01cea20000000800 */
[----:B------:R-:W-:Y:S01]  /*0650*/  ULDC UR4, c[0x0][0x3dc] ;  /* 0x0000f70000047ab9 */ /* 0x000fe20000000800 */
[----:B------:R-:W-:Y:S01]  /*0660*/  ISETP.NE.AND P0, PT, R5, RZ, PT ;  /* 0x000000ff0500720c */ /* 0x000fe20003f05270 */
[----:B------:R-:W-:Y:S01]  /*0670*/  UIADD3 UR4, UR4, 0x3f, URZ ;  /* 0x0000003f04047890 */ /* 0x000fe2000fffe03f */
[----:B------:R-:W-:-:S03]  /*0680*/  ULDC.64 UR6, c[0x0][0x3e0] ;  /* 0x0000f80000067ab9 */ /* 0x000fc60000000a00 */
[----:B------:R-:W-:Y:S02]  /*0690*/  USHF.R.S32.HI UR5, URZ, 0x1f, UR4 ;  /* 0x0000001f3f057899 */ /* 0x000fe40008011404 */
[----:B------:R-:W-:Y:S02]  /*06a0*/  UIMAD UR6, UR7, UR6, URZ ;  /* 0x00000006070672a4 */ /* 0x000fe4000f8e023f */
[----:B------:R-:W-:-:S04]  /*06b0*/  ULEA.HI UR5, UR5, UR4, URZ, 0x6 ;  /* 0x0000000405057291 */ /* 0x000fc8000f8f303f */
[----:B------:R-:W-:Y:S01]  /*06c0*/  USHF.R.S32.HI UR15, URZ, 0x6, UR5 ;  /* 0x000000063f0f7899 */ /* 0x000fe20008011405 */
[----:B--2---:R-:W-:-:S05]  /*06d0*/  IMAD R2, R2, UR6, RZ ;  /* 0x0000000602027c24 */ /* 0x004fca000f8e02ff */
[----:B------:R-:W-:Y:S01]  /*06e0*/  IMAD R2, R2, UR15, RZ ;  /* 0x0000000f02027c24 */ /* 0x000fe2000f8e02ff */
[----:B------:R-:W-:Y:S06]  /*06f0*/  @!P0 BRA `(.L_x_9) ;  /* 0x0000008800648947 */ /* 0x000fec0003800000 */
[----:B------:R-:W-:-:S13]  /*0700*/  ISETP.NE.AND P0, PT, R5, 0x1, PT ;  /* 0x000000010500780c */ /* 0x000fda0003f05270 */
[----:B------:R-:W-:Y:S05]  /*0710*/  @P0 EXIT ;  /* 0x000000000000094d */ /* 0x000fea0003800000 */
[----:B------:R-:W-:Y:S01]  /*0720*/  ISETP.GE.AND P0, PT, R2, 0x1, PT ;  /* 0x000000010200780c */ /* 0x000fe20003f06270 */
[----:B------:R-:W-:Y:S01]  /*0730*/  UMOV UR4, URZ ;  /* 0x0000003f00047c82 */ /* 0x000fe20008000000 */
[----:B------:R-:W-:Y:S02]  /*0740*/  CS2R R86, SRZ ;  /* 0x0000000000567805 */ /* 0x000fe4000001ff00 */
[----:B------:R-:W-:Y:S02]  /*0750*/  CS2R R88, SRZ ;  /* 0x0000000000587805 */ /* 0x000fe4000001ff00 */
[----:B------:R-:W-:Y:S02]  /*0760*/  CS2R R90, SRZ ;  /* 0x00000000005a7805 */ /* 0x000fe4000001ff00 */
[----:B------:R-:W-:Y:S02]  /*0770*/  CS2R R92, SRZ ;  /* 0x00000000005c7805 */ /* 0x000fe4000001ff00 */
[----:B------:R-:W-:-:S02]  /*0780*/  CS2R R94, SRZ ;  /* 0x00000000005e7805 */ /* 0x000fc4000001ff00 */
[----:B------:R-:W-:Y:S02]  /*0790*/  CS2R R96, SRZ ;  /* 0x0000000000607805 */ /* 0x000fe4000001ff00 */
        /* <DEDUP_REMOVED lines=57> */
[----:B------:R-:W-:Y:S01]  /*0b30*/  CS2R R84, SRZ ;  /* 0x0000000000547805 */ /* 0x000fe2000001ff00 */
[----:B------:R-:W-:Y:S06]  /*0b40*/  @!P0 BRA `(.L_x_10) ;  /* 0x0000000000d88947 */ /* 0x000fec0003800000 */
[----:B------:R-:W-:-:S04]  /*0b50*/  LOP3.LUT R3, R0, 0x1, RZ, 0xfc, !PT ;  /* 0x0000000100037812 */ /* 0x000fc800078efcff */
[----:B------:R-:W-:-:S13]  /*0b60*/  ISETP.NE.AND P1, PT, R3, 0x3, PT ;  /* 0x000000030300780c */ /* 0x000fda0003f25270 */
[----:B------:R-:W-:Y:S05]  /*0b70*/  @!P1 BRA `(.L_x_11) ;  /* 0x0000000000049947 */ /* 0x000fea0003800000 */
[----:B------:R-:W-:Y:S01]  /*0b80*/  BPT.TRAP 0x1 ;  /* 0x000000040000795c */ /* 0x000fe20000300000 */
.L_x_11:
[----:B------:R-:W2:Y:S01]  /*0b90*/  S2UR UR5, SR_CgaCtaId ;  /* 0x00000000000579c3 */ /* 0x000ea20000008800 */
[----:B------:R-:W-:Y:S01]  /*0ba0*/  SHF.L.U32 R3, RZ, 0x1f, RZ ;  /* 0x0000001fff037819 */ /* 0x000fe200000006ff */
[----:B------:R-:W-:Y:S02]  /*0bb0*/  UMOV UR4, 0x400 ;  /* 0x0000040000047882 */ /* 0x000fe40000000000 */
[----:B--2---:R-:W-:-:S12]  /*0bc0*/  ULEA UR4, UR5, UR4, 0x18 ;  /* 0x0000000405047291 */ /* 0x004fd8000f8ec03f */
.L_x_12:
[----:B--2---:R-:W-:-:S04]  /*0bd0*/  IMAD.U32 R4, RZ, RZ, UR4 ;  /* 0x00000004ff047e24 */ /* 0x004fc8000f8e00ff */
[----:B------:R2:W3:Y:S03]  /*0be0*/  SYNCS.PHASECHK.TRANS64.TRYWAIT P1, [R4+URZ+0x38000], R3 ;  /* 0x03800003040075a7 */ /* 0x0004e6000802017f */
[----:B---3--:R-:W-:Y:S05]  /*0bf0*/  @!P1 NANOSLEEP.SYNCS 0x989680 ;  /* 0x009896800000995d */ /* 0x008fea0003900000 */
[----:B------:R-:W3:Y:S02]  /*0c00*/  @!P1 SYNCS.PHASECHK.TRANS64 P1, [R4+URZ+0x38000], R3 ;  /* 0x03800003040095a7 */ /* 0x000ee4000802007f */
[----:B---3--:R-:W-:Y:S05]  /*0c10*/  @!P1 BRA `(.L_x_12) ;  /* 0xfffffffc00ec9947 */ /* 0x008fea000383ffff */
[----:B------:R-:W-:Y:S01]  /*0c20*/  UIADD3 UR5, UR4, 0x1c000, URZ ;  /* 0x0001c00004057890 */ /* 0x000fe2000fffe03f */
[----:B------:R-:W-:Y:S01]  /*0c30*/  WARPGROUP.ARRIVE ;  /* 0x00000000000079c5 */ /* 0x000fe20000000000 */
[----:B------:R-:W-:Y:S02]  /*0c40*/  USHF.R.U32.HI UR4, URZ, 0x4, UR4 ;  /* 0x000000043f047899 */ /* 0x000fe40008011604 */
[----:B------:R-:W-:Y:S02]  /*0c50*/  USHF.R.U32.HI UR5, URZ, 0x4, UR5 ;  /* 0x000000043f057899 */ /* 0x000fe40008011605 */
[----:B------:R-:W-:Y:S02]  /*0c60*/  ULOP3.LUT UR4, UR4, 0x3fff, URZ, 0xc0, !UPT ;  /* 0x00003fff04047892 */ /* 0x000fe4000f8ec03f */
[----:B------:R-:W-:Y:S02]  /*0c70*/  ULOP3.LUT UR5, UR5, 0x3fff, URZ, 0xc0, !UPT ;  /* 0x00003fff05057892 */ /* 0x000fe4000f8ec03f */
[----:B------:R-:W-:-:S02]  /*0c80*/  ULOP3.LUT UR8, UR4, 0x10000, URZ, 0xfc, !UPT ;  /* 0x0001000004087892 */ /* 0x000fc4000f8efc3f */
[----:B------:R-:W-:Y:S01]  /*0c90*/  ULOP3.LUT UR9, UR5, 0x2000000, URZ, 0xfc, !UPT ;  /* 0x0200000005097892 */ /* 0x000fe2000f8efc3f */
[----:B------:R-:W-:Y:S02]  /*0ca0*/  UMOV UR7, 0x40000040 ;  /* 0x4000004000077882 */ /* 0x000fe40000000000 */
[----:B------:R-:W-:Y:S02]  /*0cb0*/  UMOV UR5, 0x40000040 ;  /* 0x4000004000057882 */ /* 0x000fe40000000000 */
[----:B------:R-:W-:Y:S02]  /*0cc0*/  UMOV UR4, UR8 ;  /* 0x0000000800047c82 */ /* 0x000fe40008000000 */
[----:B------:R-:W-:Y:S02]  /*0cd0*/  UMOV UR6, UR9 ;  /* 0x0000000900067c82 */ /* 0x000fe40008000000 */
[----:B------:R-:W-:Y:S01]  /*0ce0*/  HGMMA.64x128x16.F32 R88, gdesc[UR4].tnspB, RZ, !UPT ;  /* 0x41e00000045879f0 */ /* 0x000fe2000c7008ff */
[----:B------:R-:W-:Y:S01]  /*0cf0*/  UIADD3 UR4, UR8, 0x200, URZ ;  /* 0x0000020008047890 */ /* 0x000fe2000fffe03f */
[----:B------:R-:W-:-:S10]  /*0d00*/  UMOV UR5, 0x40000040 ;  /* 0x4000004000057882 */ /* 0x000fd40000000000 */
[----:B------:R-:W-:Y:S01]  /*0d10*/  HGMMA.64x128x16.F32 R24, gdesc[UR4].tnspB, RZ, !UPT ;  /* 0x41e00000041879f0 */ /* 0x000fe2000c7008ff */
[----:B------:R-:W-:Y:S02]  /*0d20*/  UIADD3 UR4, UR8, 0x2, URZ ;  /* 0x0000000208047890 */ /* 0x000fe4000fffe03f */
[----:B------:R-:W-:Y:S01]  /*0d30*/  UIADD3 UR6, UR9, 0x80, URZ ;  /* 0x0000008009067890 */ /* 0x000fe2000fffe03f */
[----:B------:R-:W-:Y:S01]  /*0d40*/  UMOV UR5, 0x40000040 ;  /* 0x4000004000057882 */ /* 0x000fe20000000000 */
[----:B------:R-:W-:-:S07]  /*0d50*/  UMOV UR7, 0x40000040 ;  /* 0x4000004000077882 */ /* 0x000fce0000000000 */
[----:B------:R-:W-:Y:S01]  /*0d60*/  HGMMA.64x128x16.F32 R88, gdesc[UR4].tnspB, R88 ;  /* 0x41e00000045879f0 */ /* 0x000fe20008700858 */
[----:B------:R-:W-:Y:S01]  /*0d70*/  UIADD3 UR4, UR8, 0x202, URZ ;  /* 0x0000020208047890 */ /* 0x000fe2000fffe03f */
[----:B------:R-:W-:-:S10]  /*0d80*/  UMOV UR5, 0x40000040 ;  /* 0x4000004000057882 */ /* 0x000fd40000000000 */
[----:B------:R-:W-:Y:S01]  /*0d90*/  HGMMA.64x128x16.F32 R24, gdesc[UR4].tnspB, R24 ;  /* 0x41e00000041879f0 */ /* 0x000fe20008700818 */
        /* <DEDUP_REMOVED lines=15> */
[----:B------:R-:W-:Y:S01]  /*0e90*/  HGMMA.64x128x16.F32 R24, gdesc[UR4].tnspB, R24, gsb0 ;  /* 0x41e00000041879f0 */ /* 0x000fe20008000818 */
[----:B------:R-:W-:-:S05]  /*0ea0*/  UMOV UR4, 0x1 ;  /* 0x0000000100047882 */ /* 0x000fca0000000000 */
.L_x_10:
[----:B--2---:R-:W-:-:S05]  /*0eb0*/  VIMNMX R3, R2, 0x1, PT ;  /* 0x0000000102037848 */ /* 0x004fca0003fe0100 */
[----:B------:R-:W-:-:S05]  /*0ec0*/  IMAD.IADD R5, R2, 0x1, -R3 ;  /* 0x0000000102057824 */ /* 0x000fca00078e0a03 */
[----:B------:R-:W-:-:S13]  /*0ed0*/  ISETP.GE.AND P1, PT, R5, 0x1, PT ;  /* 0x000000010500780c */ /* 0x000fda0003f26270 */
[----:B------:R-:W-:Y:S05]  /*0ee0*/  @!P1 BRA `(.L_x_13) ;  /* 0x0000000400489947 */ /* 0x000fea0003800000 */
[----:B------:R-:W2:Y:S01]  /*0ef0*/  S2UR UR5, SR_CgaCtaId ;  /* 0x00000000000579c3 */ /* 0x000ea20000008800 */
[----:B------:R-:W-:Y:S01]  /*0f00*/  UMOV UR6, 0x400 ;  /* 0x0000040000067882 */ /* 0x000fe20000000000 */
[----:B------:R-:W-:Y:S01]  /*0f10*/  LOP3.LUT R7, R0, 0x1, RZ, 0xfc, !PT ;  /* 0x0000000100077812 */ /* 0x000fe200078efcff */
[----:B------:R-:W-:Y:S01]  /*0f20*/  IMAD.MOV.U32 R6, RZ, RZ, RZ ;  /* 0x000000ffff067224 */ /* 0x000fe200078e00ff */
[----:B------:R-:W-:Y:S01]  /*0f30*/  UISETP.NE.U32.AND UP0, UPT, UR4, URZ, UPT ;  /* 0x0000003f0400728c */ /* 0x000fe2000bf05070 */
[----:B------:R-:W-:Y:S01]  /*0f40*/  IMAD.MOV.U32 R2, RZ, RZ, R5 ;  /* 0x000000ffff027224 */ /* 0x000fe200078e0005 */
[----:B--2---:R-:W-:-:S04]  /*0f50*/  ULEA UR6, UR5, UR6, 0x18 ;  /* 0x0000000605067291 */ /* 0x004fc8000f8ec03f */
[----:B------:R-:W-:Y:S02]  /*0f60*/  UIADD3 UR7, UR6, 0x1c000, URZ ;  /* 0x0001c00006077890 */ /* 0x000fe4000fffe03f */
[----:B------:R-:W-:Y:S02]  /*0f70*/  USHF.R.U32.HI UR5, URZ, 0x4, UR6 ;  /* 0x000000043f057899 */ /* 0x000fe40008011606 */
[----:B------:R-:W-:Y:S02]  /*0f80*/  USHF.R.U32.HI UR7, URZ, 0x4, UR7 ;  /* 0x000000043f077899 */ /* 0x000fe40008011607 */
[----:B------:R-:W-:Y:S02]  /*0f90*/  ULOP3.LUT UR5, UR5, 0x3fff, URZ, 0xc0, !UPT ;  /* 0x00003fff05057892 */ /* 0x000fe4000f8ec03f */
[----:B------:R-:W-:Y:S02]  /*0fa0*/  ULOP3.LUT UR8, UR7, 0x3fff, URZ, 0xc0, !UPT ;  /* 0x00003fff07087892 */ /* 0x000fe4000f8ec03f */
[----:B------:R-:W-:-:S02]  /*0fb0*/  ULOP3.LUT UR7, UR5, 0x10000, URZ, 0xfc, !UPT ;  /* 0x0001000005077892 */ /* 0x000fc4000f8efc3f */
[----:B------:R-:W-:Y:S01]  /*0fc0*/  ULOP3.LUT UR16, UR8, 0x2000000, URZ, 0xfc, !UPT ;  /* 0x0200000008107892 */ /* 0x000fe2000f8efc3f */
[----:B------:R-:W-:-:S11]  /*0fd0*/  UMOV UR5, URZ ;  /* 0x0000003f00057c82 */ /* 0x000fd60008000000 */
.L_x_18:
[----:B------:R-:W-:-:S13]  /*0fe0*/  ISETP.NE.AND P2, PT, R7, 0x3, PT ;  /* 0x000000030700780c */ /* 0x000fda0003f45270 */
[----:B--2---:R-:W-:Y:S05]  /*0ff0*/  @!P2 BRA `(.L_x_14) ;  /* 0x000000000004a947 */ /* 0x004fea0003800000 */
[----:B------:R-:W-:Y:S01]  /*1000*/  BPT.TRAP 0x1 ;  /* 0x000000040000795c */ /* 0x000fe20000300000 */
.L_x_14:
[----:B------:R-:W-:Y:S01]  /*1010*/  SHF.L.U32 R3, R6, 0x1f, RZ ;  /* 0x0000001f06037819 */ /* 0x000fe200000006ff */
[----:B------:R-:W-:-:S12]  /*1020*/  ULEA UR8, UR4, UR6, 0x3 ;  /* 0x0000000604087291 */ /* 0x000fd8000f8e183f */
.L_x_15:
[----:B--2---:R-:W-:-:S04]  /*1030*/  IMAD.U32 R4, RZ, RZ, UR8 ;  /* 0x00000008ff047e24 */ /* 0x004fc8000f8e00ff */
[----:B------:R2:W3:Y:S03]  /*1040*/  SYNCS.PHASECHK.TRANS64.TRYWAIT P1, [R4+URZ+0x38000], R3 ;  /* 0x03800003040075a7 */ /* 0x0004e6000802017f */
[----:B---3--:R-:W-:Y:S05]  /*1050*/  @!P1 NANOSLEEP.SYNCS 0x989680 ;  /* 0x009896800000995d */ /* 0x008fea0003900000 */
[----:B------:R-:W3:Y:S02]  /*1060*/  @!P1 SYNCS.PHASECHK.TRANS64 P1, [R4+URZ+0x38000], R3 ;  /* 0x03800003040095a7 */ /* 0x000ee4000802007f */
[----:B---3--:R-:W-:Y:S05]  /*1070*/  @!P1 BRA `(.L_x_15) ;  /* 0xfffffffc00ec9947 */ /* 0x008fea000383ffff */
[----:B------:R-:W-:Y:S01]  /*1080*/  ULEA UR14, UR4, UR7, 0xa ;  /* 0x00000007040e7291 */ /* 0x000fe2000f8e503f */
[----:B------:R-:W-:Y:S01]  /*1090*/  WARPGROUP.ARRIVE ;  /* 0x00000000000079c5 */ /* 0x000fe20000000000 */
[----:B------:R-:W-:Y:S01]  /*10a0*/  ULEA UR15, UR4, UR16, 0xa ;  /* 0x00000010040f7291 */ /* 0x000fe2000f8e503f */
[----:B------:R-:W-:Y:S01]  /*10b0*/  UMOV UR9, 0x40000040 ;  /* 0x4000004000097882 */ /* 0x000fe20000000000 */
[----:B------:R-:W-:-:S03]  /*10c0*/  UMOV UR11, 0x40000040 ;  /* 0x40000040000b7882 */ /* 0x000fc60000000000 */
[----:B------:R-:W-:Y:S02]  /*10d0*/  UMOV UR8, UR14 ;  /* 0x0000000e00087c82 */ /* 0x000fe40008000000 */
[----:B------:R-:W-:Y:S02]  /*10e0*/  UMOV UR10, UR15 ;  /* 0x0000000f000a7c82 */ /* 0x000fe40008000000 */
[----:B------:R-:W-:Y:S01]  /*10f0*/  HGMMA.64x128x16.F32 R88, gdesc[UR8].tnspB, R88, UP0 ;  /* 0x41e00000085879f0 */ /* 0x000fe2000bf00858 */
[----:B------:R-:W-:Y:S01]  /*1100*/  UIADD3 UR8, UR14, 0x200, URZ ;  /* 0x000002000e087890 */ /* 0x000fe2000fffe03f */
[----:B------:R-:W-:-:S10]  /*1110*/  UMOV UR9, 0x40000040 ;  /* 0x4000004000097882 */ /* 0x000fd40000000000 */
[----:B------:R-:W-:Y:S01]  /*1120*/  HGMMA.64x128x16.F32 R24, gdesc[UR8].tnspB, R24, UP0 ;  /* 0x41e00000081879f0 */ /* 0x000fe2000bf00818 */
        /* <DEDUP_REMOVED lines=23> */
[----:B------:R-:W-:Y:S03]  /*12a0*/  HGMMA.64x128x16.F32 R24, gdesc[UR8].tnspB, R24, gsb0 ;  /* 0x41e00000081879f0 */ /* 0x000fe60008000818 */
[----:B------:R-:W-:Y:S02]  /*12b0*/  WARPGROUP.DEPBAR.LE gsb0, 0x1 ;  /* 0x00008000000079c5 */ /* 0x000fe40000010100 */
[----:B------:R-:W-:Y:S05]  /*12c0*/  @!P2 BRA `(.L_x_16) ;  /* 0x000000000004a947 */ /* 0x000fea0003800000 */
[----:B------:R-:W-:Y:S01]  /*12d0*/  BPT.TRAP 0x1 ;  /* 0x000000040000795c */ /* 0x000fe20000300000 */
.L_x_16:
[----:B------:R-:W-:Y:S01]  /*12e0*/  ULEA UR8, UR5, UR6, 0x3 ;  /* 0x0000000605087291 */ /* 0x000fe2000f8e183f */
[----:B------:R-:W-:-:S03]  /*12f0*/  ISETP.GT.U32.AND P1, PT, R0, 0x1, PT ;  /* 0x000000010000780c */ /* 0x000fc60003f24070 */
[----:B------:R-:W-:-:S04]  /*1300*/  UIADD3 UR8, UR8, 0x38038, URZ ;  /* 0x0003803808087890 */ /* 0x000fc8000fffe03f */
[----:B------:R-:W-:-:S09]  /*1310*/  UPRMT UR8, URZ, 0x654, UR8 ;  /* 0x000006543f087896 */ /* 0x000fd20008000008 */
[----:B------:R-:W-:Y:S01]  /*1320*/  SYNCS.ARRIVE.TRANS64.RED.A1T0 RZ, [UR8], RZ ;  /* 0x000000ffffff79a7 */ /* 0x000fe20008100408 */
[----:B------:R-:W-:Y:S05]  /*1330*/  @P1 BRA `(.L_x_17) ;  /* 0x0000000000041947 */ /* 0x000fea0003800000 */
[----:B------:R-:W-:Y:S01]  /*1340*/  BPT.TRAP 0x1 ;  /* 0x000000040000795c */ /* 0x000fe20000300000 */
.L_x_17:
[----:B------:R-:W-:Y:S01]  /*1350*/  UIADD3 UR4, UR4, 0x1, URZ ;  /* 0x0000000104047890 */ /* 0x000fe2000fffe03f */
[C---:B------:R-:W-:Y:S01]  /*1360*/  ISETP.GT.AND P1, PT, R2.reuse, 0x1, PT ;  /* 0x000000010200780c */ /* 0x040fe20003f24270 */
[----:B------:R-:W-:Y:S01]  /*1370*/  UIADD3 UR5, UR5, 0x1, URZ ;  /* 0x0000000105057890 */ /* 0x000fe2000fffe03f */
[----:B------:R-:W-:Y:S01]  /*1380*/  VIADD R2, R2, 0xffffffff ;  /* 0xffffffff02027836 */ /* 0x000fe20000000000 */
[----:B------:R-:W-:Y:S02]  /*1390*/  UISETP.NE.AND UP0, UPT, UR4, 0x7, UPT ;  /* 0x000000070400788c */ /* 0x000fe4000bf05270 */
[----:B------:R-:W-:Y:S02]  /*13a0*/  UISETP.NE.AND UP1, UPT, UR5, 0x7, UPT ;  /* 0x000000070500788c */ /* 0x000fe4000bf25270 */
[----:B------:R-:W-:Y:S02]  /*13b0*/  USEL UR8, URZ, 0x1, UP0 ;  /* 0x000000013f087887 */ /* 0x000fe40008000000 */
[----:B------:R-:W-:-:S02]  /*13c0*/  USEL UR4, UR4, URZ, UP0 ;  /* 0x0000003f04047287 */ /* 0x000fc40008000000 */
[----:B------:R-:W-:Y:S02]  /*13d0*/  USEL UR5, UR5, URZ, UP1 ;  /* 0x0000003f05057287 */ /* 0x000fe40008800000 */
[----:B------:R-:W-:Y:S01]  /*13e0*/  UPLOP3.LUT UP0, UPT, UPT, UPT, UPT, 0x80, 0x0 ;  /* 0x000000000000789c */ /* 0x000fe20003f0f070 */
[----:B------:R-:W-:Y:S01]  /*13f0*/  LOP3.LUT R6, R6, UR8, RZ, 0x3c, !PT ;  /* 0x0000000806067c12 */ /* 0x000fe2000f8e3cff */
[----:B------:R-:W-:Y:S09]  /*1400*/  @P1 BRA `(.L_x_18) ;  /* 0xfffffff800f41947 */ /* 0x000ff2000383ffff */
.L_x_13:
[----:B------:R-:W-:Y:S02]  /*1410*/  WARPGROUP.DEPBAR.LE gsb0, 0x0 ;  /* 0x00008000000079c5 */ /* 0x000fe40000010000 */
[----:B------:R-:W-:Y:S05]  /*1420*/  @!P0 BRA `(.L_x_19) ;  /* 0x00000000004c8947 */ /* 0x000fea0003800000 */
[----:B------:R-:W-:-:S04]  /*1430*/  LOP3.LUT R2, R0, 0x1, RZ, 0xfc, !PT ;  /* 0x0000000100027812 */ /* 0x000fc800078efcff */
[----:B------:R-:W-:-:S13]  /*1440*/  ISETP.NE.AND P0, PT, R2, 0x3, PT ;  /* 0x000000030200780c */ /* 0x000fda0003f05270 */
[----:B------:R-:W-:Y:S05]  /*1450*/  @!P0 BRA `(.L_x_20) ;  /* 0x0000000000048947 */ /* 0x000fea0003800000 */
[----:B------:R-:W-:Y:S01]  /*1460*/  BPT.TRAP 0x1 ;  /* 0x000000040000795c */ /* 0x000fe20000300000 */
.L_x_20:
[----:B--2---:R-:W2:Y:S01]  /*1470*/  S2R R4, SR_CgaCtaId ;  /* 0x0000000000047919 */ /* 0x004ea20000008800 */
[----:B------:R-:W-:Y:S01]  /*1480*/  IMAD.WIDE.U32 R2, R5, 0x24924925, RZ ;  /* 0x2492492505027825 */ /* 0x000fe200078e00ff */
[----:B------:R-:W-:-:S03]  /*1490*/  ISETP.GT.U32.AND P0, PT, R0, 0x1, PT ;  /* 0x000000010000780c */ /* 0x000fc60003f04070 */
[----:B------:R-:W-:-:S05]  /*14a0*/  IMAD.IADD R2, R5, 0x1, -R3 ;  /* 0x0000000105027824 */ /* 0x000fca00078e0a03 */
[----:B------:R-:W-:Y:S02]  /*14b0*/  LEA.HI R2, R2, R3, RZ, 0x1f ;  /* 0x0000000302027211 */ /* 0x000fe400078ff8ff */
[----:B------:R-:W-:Y:S02]  /*14c0*/  MOV R3, 0x400 ;  /* 0x0000040000037802 */ /* 0x000fe40000000f00 */
[----:B------:R-:W-:-:S05]  /*14d0*/  SHF.R.U32.HI R2, RZ, 0x2, R2 ;  /* 0x00000002ff027819 */ /* 0x000fca0000011602 */
[----:B------:R-:W-:Y:S01]  /*14e0*/  IMAD R2, R2, -0x7, R5 ;  /* 0xfffffff902027824 */ /* 0x000fe200078e0205 */
[----:B--2---:R-:W-:-:S05]  /*14f0*/  LEA R3, R4, R3, 0x18 ;  /* 0x0000000304037211 */ /* 0x004fca00078ec0ff */
[----:B------:R-:W-:-:S04]  /*1500*/  IMAD R2, R2, 0x8, R3 ;  /* 0x0000000802027824 */ /* 0x000fc800078e0203 */
[----:B------:R-:W-:-:S05]  /*1510*/  VIADD R2, R2, 0x38038 ;  /* 0x0003803802027836 */ /* 0x000fca0000000000 */
[----:B------:R-:W-:-:S04]  /*1520*/  PRMT R2, RZ, 0x654, R2 ;  /* 0x00000654ff027816 */ /* 0x000fc80000000002 */
[----:B------:R3:W-:Y:S01]  /*1530*/  SYNCS.ARRIVE.TRANS64.RED.A1T0 RZ, [R2+URZ], RZ ;  /* 0x000000ff02ff79a7 */ /* 0x0007e2000810043f */
[----:B------:R-:W-:Y:S05]  /*1540*/  @P0 BRA `(.L_x_19) ;  /* 0x0000000000040947 */ /* 0x000fea0003800000 */
[----:B------:R-:W-:Y:S01]  /*1550*/  BPT.TRAP 0x1 ;  /* 0x000000040000795c */ /* 0x000fe20000300000 */
.L_x_19:
[----:B--2---:R-:W2:Y:S01]  /*1560*/  S2R R3, SR_TID.X ;  /* 0x0000000000037919 */ /* 0x004ea20000002100 */
[----:B------:R-:W-:Y:S01]  /*1570*/  ULDC.64 UR4, c[0x0][0x280] ;  /* 0x0000a00000047ab9 */ /* 0x000fe20000000a00 */
[----:B------:R-:W4:Y:S01]  /*1580*/  S2R R6, SR_CTAID.Y ;  /* 0x0000000000067919 */ /* 0x000f220000002600 */
[----:B------:R-:W0:Y:S01]  /*1590*/  S2R R15, SR_CTAID.X ;  /* 0x00000000000f7919 */ /* 0x000e220000002500 */
[----:B--2---:R-:W-:-:S04]  /*15a0*/  SHF.R.S32.HI R0, RZ, 0x1f, R3 ;  /* 0x0000001fff007819 */ /* 0x004fc80000011403 */
[----:B------:R-:W-:Y:S01]  /*15b0*/  LEA.HI R0, R0, R3, RZ, 0x7 ;  /* 0x0000000300007211 */ /* 0x000fe200078f38ff */
[----:B----4-:R-:W-:-:S03]  /*15c0*/  IMAD.SHL.U32 R6, R6, 0x80, RZ ;  /* 0x0000008006067824 */ /* 0x010fc600078e00ff */
[----:B------:R-:W-:Y:S01]  /*15d0*/  LOP3.LUT R0, R0, 0xffffff80, RZ, 0xc0, !PT ;  /* 0xffffff8000007812 */ /* 0x000fe200078ec0ff */
[----:B0-----:R-:W-:Y:S01]  /*15e0*/  IMAD.SHL.U32 R4, R15, 0x80, RZ ;  /* 0x000000800f047824 */ /* 0x001fe200078e00ff */
[----:B------:R-:W-:-:S03]  /*15f0*/  ISETP.GE.AND P0, PT, R6, UR5, PT ;  /* 0x0000000506007c0c */ /* 0x000fc6000bf06270 */
[----:B------:R-:W-:Y:S01]  /*1600*/  IMAD.IADD R0, R3, 0x1, -R0 ;  /* 0x0000000103007824 */ /* 0x000fe200078e0a00 */
[----:B------:R-:W-:-:S04]  /*1610*/  ISETP.GE.OR P0, PT, R4, UR4, P0 ;  /* 0x0000000404007c0c */ /* 0x000fc80008706670 */
[----:B------:R-:W-:-:S04]  /*1620*/  SHF.R.S32.HI R3, RZ, 0x1f, R0 ;  /* 0x0000001fff037819 */ /* 0x000fc80000011400 */
[----:B---3--:R-:W-:-:S04]  /*1630*/  LEA.HI R2, R3, R0, RZ, 0x2 ;  /* 0x0000000003027211 */ /* 0x008fc800078f10ff */
[--C-:B------:R-:W-:Y:S02]  /*1640*/  SHF.R.S32.HI R10, RZ, 0x2, R2.reuse ;  /* 0x00000002ff0a7819 */ /* 0x100fe40000011402 */
[----:B------:R-:W-:-:S04]  /*1650*/  SHF.R.S32.HI R5, RZ, 0x1f, R2 ;  /* 0x0000001fff057819 */ /* 0x000fc80000011402 */
[----:B------:R-:W-:-:S04]  /*1660*/  LEA.HI R5, R5, R10, RZ, 0x3 ;  /* 0x0000000a05057211 */ /* 0x000fc800078f18ff */
[----:B------:R-:W-:Y:S01]  /*1670*/  LOP3.LUT R11, R5, 0xfffffff8, RZ, 0xc0, !PT ;  /* 0xfffffff8050b7812 */ /* 0x000fe200078ec0ff */
[----:B------:R-:W-:Y:S06]  /*1680*/  @P0 EXIT ;  /* 0x000000000000094d */ /* 0x000fec0003800000 */
[----:B------:R-:W0:Y:S01]  /*1690*/  LDC.64 R16, c[0x0][0x658] ;  /* 0x00019600ff107b82 */ /* 0x000e220000000a00 */
[----:B------:R-:W-:Y:S01]  /*16a0*/  IMAD.IADD R10, R10, 0x1, -R11 ;  /* 0x000000010a0a7824 */ /* 0x000fe200078e0a0b */
[----:B------:R-:W-:Y:S02]  /*16b0*/  LOP3.LUT R5, R2, 0x7ffffffc, RZ, 0xc0, !PT ;  /* 0x7ffffffc02057812 */ /* 0x000fe400078ec0ff */
[----:B------:R-:W-:Y:S02]  /*16c0*/  LEA.HI R3, R3, R0, RZ, 0x5 ;  /* 0x0000000003037211 */ /* 0x000fe400078f28ff */
[----:B------:R-:W-:Y:S01]  /*16d0*/  SHF.R.S32.HI R11, RZ, 0x1f, R10 ;  /* 0x0000001fff0b7819 */ /* 0x000fe2000001140a */
[----:B------:R-:W-:Y:S01]  /*16e0*/  IMAD.IADD R5, R0, 0x1, -R5 ;  /* 0x0000000100057824 */ /* 0x000fe200078e0a05 */
[----:B------:R-:W-:Y:S02]  /*16f0*/  SHF.R.S32.HI R13, RZ, 0x5, R3 ;  /* 0x00000005ff0d7819 */ /* 0x000fe40000011403 */
[----:B-1---5:R-:W-:Y:S01]  /*1700*/  FSETP.NEU.AND P1, PT, R9, RZ, PT ;  /* 0x000000ff0900720b */ /* 0x022fe20003f2d000 */
[----:B------:R-:W-:-:S02]  /*1710*/  IMAD.SHL.U32 R7, R5, 0x2, RZ ;  /* 0x0000000205077824 */ /* 0x000fc400078e00ff */
[----:B------:R-:W-:-:S03]  /*1720*/  IMAD.WIDE R2, R15, 0x80, R10 ;  /* 0x000000800f027825 */ /* 0x000fc600078e020a */
[----:B------:R-:W-:Y:S01]  /*1730*/  SHF.R.S32.HI R11, RZ, 0x1f, R7 ;  /* 0x0000001fff0b7819 */ /* 0x000fe20000011407 */
[C---:B------:R-:W-:Y:S01]  /*1740*/  IMAD R5, R13.reuse, -0x10, -R4 ;  /* 0xfffffff00d057824 */ /* 0x040fe200078e0a04 */
[C---:B------:R-:W-:Y:S01]  /*1750*/  IADD3 R4, P0, R6.reuse, R7, RZ ;  /* 0x0000000706047210 */ /* 0x040fe20007f1e0ff */
[----:B------:R-:W-:Y:S01]  /*1760*/  IMAD.WIDE R2, R13, 0x10, R2 ;  /* 0x000000100d027825 */ /* 0x000fe200078e0202 */
[----:B------:R-:W-:Y:S02]  /*1770*/  IADD3 R0, -R7, UR5, -R6 ;  /* 0x0000000507007c10 */ /* 0x000fe4000fffe906 */
[----:B------:R-:W-:Y:S02]  /*1780*/  IADD3 R10, R5, UR4, -R10 ;  /* 0x00000004050a7c10 */ /* 0x000fe4000fffe80a */
[----:B------:R-:W-:Y:S01]  /*1790*/  LEA.HI.X.SX32 R5, R6, R11, 0x1, P0 ;  /* 0x0000000b06057211 */ /* 0x000fe200000f0eff */
[-C--:B0-----:R-:W-:Y:S01]  /*17a0*/  IMAD R6, R3, R16.reuse, RZ ;  /* 0x0000001003067224 */ /* 0x081fe200078e02ff */
[----:B------:R-:W-:Y:S01]  /*17b0*/  ISETP.GT.AND P2, PT, R10, RZ, PT ;  /* 0x000000ff0a00720c */ /* 0x000fe20003f44270 */
[C---:B------:R-:W-:Y:S01]  /*17c0*/  IMAD.SHL.U32 R21, R16.reuse, 0x8, RZ ;  /* 0x0000000810157824 */ /* 0x040fe200078e00ff */
[----:B------:R-:W-:Y:S01]  /*17d0*/  SHF.L.U64.HI R20, R16, 0x3, R17 ;  /* 0x0000000310147819 */ /* 0x000fe20000010211 */
[----:B------:R-:W-:Y:S01]  /*17e0*/  IMAD.WIDE.U32 R14, R2, R16, R4 ;  /* 0x00000010020e7225 */ /* 0x000fe200078e0004 */
[----:B------:R-:W-:-:S02]  /*17f0*/  SHF.L.U64.HI R11, R16, 0x6, R17 ;  /* 0x00000006100b7819 */ /* 0x000fc40000010211 */
[----:B------:R-:W-:Y:S01]  /*1800*/  ISETP.GT.AND P0, PT, R0, RZ, P2 ;  /* 0x000000ff0000720c */ /* 0x000fe20001704270 */
[----:B------:R-:W-:Y:S02]  /*1810*/  IMAD R19, R2, R17, R6 ;  /* 0x0000001102137224 */ /* 0x000fe400078e0206 */
[----:B------:R-:W-:Y:S02]  /*1820*/  IMAD.SHL.U32 R16, R16, 0x40, RZ ;  /* 0x0000004010107824 */ /* 0x000fe400078e00ff */
[----:B------:R-:W-:Y:S01]  /*1830*/  IMAD.IADD R19, R15, 0x1, R19 ;  /* 0x000000010f137824 */ /* 0x000fe200078e0213 */
[----:B------:R-:W-:Y:S07]  /*1840*/  @!P1 BRA `(.L_x_21) ;  /* 0x0000005000dc9947 */ /* 0x000fee0003800000 */
[----:B------:R-:W-:Y:S01]  /*1850*/  ULDC.64 UR6, c[0x0][0x630] ;  /* 0x00018c0000067ab9 */ /* 0x000fe20000000a00 */
[----:B------:R-:W-:Y:S01]  /*1860*/  ULDC.64 UR8, c[0x0][0x628] ;  /* 0x00018a0000087ab9 */ /* 0x000fe20000000a00 */
[----:B------:R-:W-:Y:S01]  /*1870*/  IMAD R17, R3, UR6, RZ ;  /* 0x0000000603117c24 */ /* 0x000fe2000f8e02ff */
[----:B------:R-:W-:Y:S01]  /*1880*/  ULDC.64 UR4, c[0x0][0x650] ;  /* 0x0001940000047ab9 */ /* 0x000fe20000000a00 */
[----:B------:R-:W-:-:S04]  /*1890*/  IMAD.WIDE.U32 R6, R2, UR6, R4 ;  /* 0x0000000602067c25 */ /* 0x000fc8000f8e0004 */
[----:B------:R-:W-:Y:S01]  /*18a0*/  IMAD R17, R2, UR7, R17 ;  /* 0x0000000702117c24 */ /* 0x000fe2000f8e0211 */
[----:B------:R-:W-:-:S03]  /*18b0*/  LEA R12, P1, R6, UR8, 0x1 ;  /* 0x00000008060c7c11 */ /* 0x000fc6000f8208ff */
[----:B------:R-:W-:-:S05]  /*18c0*/  IMAD.IADD R7, R7, 0x1, R17 ;  /* 0x0000000107077824 */ /* 0x000fca00078e0211 */
[----:B------:R-:W-:-:S05]  /*18d0*/  LEA.HI.X R13, R6, UR9, R7, 0x1, P1 ;  /* 0x00000009060d7c11 */ /* 0x000fca00088f0c07 */
[----:B------:R-:W2:Y:S01]  /*18e0*/  @P0 LDG.E.LTC128B.U16 R15, desc[UR12][R12.64] ;  /* 0x0000000c0c0f0981 */ /* 0x000ea2000c1e1520 */
[----:B------:R-:W-:Y:S01]  /*18f0*/  ISETP.GT.AND P1, PT, R0, 0x1, P2 ;  /* 0x000000010000780c */ /* 0x000fe20001724270 */
[----:B------:R-:W-:Y:S01]  /*1900*/  BSSY B0, `(.L_x_22) ;  /* 0x000000b000007945 */ /* 0x000fe20003800000 */
[----:B--2---:R-:W-:-:S05]  /*1910*/  HADD2.F32 R6, -RZ, R15.H0_H0 ;  /* 0x2000000fff067230 */ /* 0x004fca0000004100 */
[----:B------:R-:W-:Y:S01]  /*1920*/  FMUL R7, R6, R9 ;  /* 0x0000000906077220 */ /* 0x000fe20000400000 */
[----:B------:R-:W-:-:S03]  /*1930*/  LEA R6, P3, R14, UR4, 0x1 ;  /* 0x000000040e067c11 */ /* 0x000fc6000f8608ff */
[----:B------:R-:W-:Y:S01]  /*1940*/  FFMA R7, R88, R8, R7 ;  /* 0x0000000858077223 */ /* 0x000fe20000000007 */
[----:B------:R-:W-:-:S04]  /*1950*/  PRMT R88, R15, 0x7610, R88 ;  /* 0x000076100f587816 */ /* 0x000fc80000000058 */
[----:B------:R-:W-:Y:S02]  /*1960*/  F2FP.F16.F32.PACK_AB R18, RZ, R7 ;  /* 0x00000007ff12723e */ /* 0x000fe400000000ff */
[----:B------:R-:W-:-:S05]  /*1970*/  LEA.HI.X R7, R14, UR5, R19, 0x1, P3 ;  /* 0x000000050e077c11 */ /* 0x000fca00098f0c13 */
[----:B------:R0:W-:Y:S01]  /*1980*/  @P0 STG.E.U16 desc[UR12][R6.64], R18 ;  /* 0x0000001206000986 */ /* 0x0001e2000c10150c */
[----:B------:R-:W-:Y:S05]  /*1990*/  @!P1 BRA `(.L_x_23) ;  /* 0x0000000000049947 */ /* 0x000fea0003800000 */
[----:B------:R1:W5:Y:S02]  /*19a0*/  LDG.E.LTC128B.U16 R88, desc[UR12][R12.64+0x2] ;  /* 0x0000020c0c587981 */ /* 0x000364000c1e1520 */
.L_x_23:
[----:B------:R-:W-:Y:S05]  /*19b0*/  BSYNC B0 ;  /* 0x0000000000007941 */ /* 0x000fea0003800000 */
.L_x_22:
[----:B------:R-:W-:Y:S01]  /*19c0*/  USHF.L.U32 UR4, UR6, 0x3, URZ ;  /* 0x0000000306047899 */ /* 0x000fe2000800063f */
[----:B0----5:R-:W-:Y:S01]  /*19d0*/  HADD2.F32 R18, -RZ, R88.H0_H0 ;  /* 0x20000058ff127230 */ /* 0x021fe20000004100 */
[----:B------:R-:W-:Y:S01]  /*19e0*/  USHF.L.U64.HI UR5, UR6, 0x3, UR7 ;  /* 0x0000000306057899 */ /* 0x000fe20008010207 */
[----:B------:R-:W-:-:S03]  /*19f0*/  ISETP.GT.AND P0, PT, R10, 0x8, PT ;  /* 0x000000080a00780c */ /* 0x000fc60003f04270 */
[----:B------:R-:W-:Y:S02]  /*1a00*/  IMAD.U32 R14, RZ, RZ, UR4 ;  /* 0x00000004ff0e7e24 */ /* 0x000fe4000f8e00ff */
[----:B------:R-:W-:Y:S01]  /*1a10*/  FMUL R22, R18, R9 ;  /* 0x0000000912167220 */ /* 0x000fe20000400000 */
[----:B------:R-:W-:Y:S01]  /*1a20*/  IMAD.U32 R15, RZ, RZ, UR5 ;  /* 0x00000005ff0f7e24 */ /* 0x000fe2000f8e00ff */
[----:B------:R-:W-:Y:S02]  /*1a30*/  ISETP.GT.AND P3, PT, R0, RZ, P0 ;  /* 0x000000ff0000720c */ /* 0x000fe40000764270 */
[----:B------:R-:W-:Y:S01]  /*1a40*/  FFMA R22, R89, R8, R22 ;  /* 0x0000000859167223 */ /* 0x000fe20000000016 */
[----:B------:R-:W-:-:S04]  /*1a50*/  IMAD.WIDE.U32 R18, R2, UR6, R14 ;  /* 0x0000000602127c25 */ /* 0x000fc8000f8e000e */
[----:B------:R-:W-:Y:S02]  /*1a60*/  F2FP.F16.F32.PACK_AB R89, RZ, R22 ;  /* 0x00000016ff59723e */ /* 0x000fe400000000ff */
[----:B------:R-:W-:-:S03]  /*1a70*/  IADD3 R23, P4, R4, R18, RZ ;  /* 0x0000001204177210 */ /* 0x000fc60007f9e0ff */
[----:B------:R0:W-:Y:S01]  /*1a80*/  @P1 STG.E.U16 desc[UR12][R6.64+0x2], R89 ;  /* 0x0000025906001986 */ /* 0x0001e2000c10150c */
[----:B------:R-:W-:Y:S02]  /*1a90*/  IADD3.X R22, R5, R17, R19, P4, !PT ;  /* 0x0000001105167210 */ /* 0x000fe400027fe413 */
[----:B------:R-:W-:-:S04]  /*1aa0*/  LEA R18, P4, R23, UR8, 0x1 ;  /* 0x0000000817127c11 */ /* 0x000fc8000f8808ff */
[----:B------:R-:W-:-:S05]  /*1ab0*/  LEA.HI.X R19, R23, UR9, R22, 0x1, P4 ;  /* 0x0000000917137c11 */ /* 0x000fca000a0f0c16 */
[----:B------:R-:W2:Y:S01]  /*1ac0*/  @P3 LDG.E.LTC128B.U16 R88, desc[UR12][R18.64] ;  /* 0x0000000c12583981 */ /* 0x000ea2000c1e1520 */
[C---:B------:R-:W-:Y:S01]  /*1ad0*/  IMAD.SHL.U32 R17, R21.reuse, 0x2, RZ ;  /* 0x0000000215117824 */ /* 0x040fe200078e00ff */
[----:B------:R-:W-:Y:S01]  /*1ae0*/  SHF.L.U64.HI R21, R21, 0x1, R20 ;  /* 0x0000000115157819 */ /* 0x000fe20000010214 */
[----:B------:R-:W-:Y:S01]  /*1af0*/  BSSY B0, `(.L_x_24) ;  /* 0x000000b000007945 */ /* 0x000fe20003800000 */
[----:B------:R-:W-:Y:S01]  /*1b00*/  ISETP.GT.AND P1, PT, R0, 0x1, P0 ;  /* 0x000000010000780c */ /* 0x000fe20000724270 */
[----:B--2---:R-:W-:-:S05]  /*1b10*/  HADD2.F32 R22, -RZ, R88.H0_H0 ;  /* 0x20000058ff167230 */ /* 0x004fca0000004100 */
[----:B------:R-:W-:Y:S01]  /*1b20*/  FMUL R23, R22, R9 ;  /* 0x0000000916177220 */ /* 0x000fe20000400000 */
[----:B------:R-:W-:-:S03]  /*1b30*/  IADD3 R22, P4, R17, R6, RZ ;  /* 0x0000000611167210 */ /* 0x000fc60007f9e0ff */
[----:B------:R-:W-:-:S05]  /*1b40*/  FFMA R23, R90, R8, R23 ;  /* 0x000000085a177223 */ /* 0x000fca0000000017 */
[----:B------:R-:W-:Y:S01]  /*1b50*/  F2FP.F16.F32.PACK_AB R20, RZ, R23 ;  /* 0x00000017ff14723e */ /* 0x000fe200000000ff */
[----:B------:R-:W-:-:S05]  /*1b60*/  IMAD.X R23, R21, 0x1, R7, P4 ;  /* 0x0000000115177824 */ /* 0x000fca00020e0607 */
[----:B------:R0:W-:Y:S01]  /*1b70*/  @P3 STG.E.U16 desc[UR12][R22.64], R20 ;  /* 0x0000001416003986 */ /* 0x0001e2000c10150c */
[----:B------:R-:W-:Y:S05]  /*1b80*/  @!P1 BRA `(.L_x_25) ;  /* 0x0000000000049947 */ /* 0x000fea0003800000 */
[----:B------:R2:W5:Y:S02]  /*1b90*/  LDG.E.LTC128B.U16 R88, desc[UR12][R18.64+0x2] ;  /* 0x0000020c12587981 */ /* 0x000564000c1e1520 */
.L_x_25:
[----:B------:R-:W-:Y:S05]  /*1ba0*/  BSYNC B0 ;  /* 0x0000000000007941 */ /* 0x000fea0003800000 */
.L_x_24:
[----:B0----5:R-:W-:Y:S01]  /*1bb0*/  HADD2.F32 R20, -RZ, R88.H0_H0 ;  /* 0x20000058ff147230 */ /* 0x021fe20000004100 */
[----:B------:R-:W-:Y:S01]  /*1bc0*/  ISETP.GT.AND P3, PT, R0, 0x8, P2 ;  /* 0x000000080000780c */ /* 0x000fe20001764270 */
[----:B------:R-:W-:Y:S03]  /*1bd0*/  BSSY B0, `(.L_x_26) ;  /* 0x0000007000007945 */ /* 0x000fe60003800000 */
[----:B------:R-:W-:-:S04]  /*1be0*/  FMUL R20, R20, R9 ;  /* 0x0000000914147220 */ /* 0x000fc80000400000 */
[----:B------:R-:W-:-:S05]  /*1bf0*/  FFMA R20, R91, R8, R20 ;  /* 0x000000085b147223 */ /* 0x000fca0000000014 */
[----:B------:R-:W-:-:S05]  /*1c00*/  F2FP.F16.F32.PACK_AB R20, RZ, R20 ;  /* 0x00000014ff14723e */ /* 0x000fca00000000ff */
[----:B------:R0:W-:Y:S01]  /*1c10*/  @P1 STG.E.U16 desc[UR12][R22.64+0x2], R20 ;  /* 0x0000021416001986 */ /* 0x0001e2000c10150c */
[----:B------:R-:W-:Y:S05]  /*1c20*/  @!P3 BRA `(.L_x_27) ;  /* 0x000000000004b947 */ /* 0x000fea0003800000 */
[----:B------:R3:W5:Y:S02]  /*1c30*/  LDG.E.LTC128B.U16 R88, desc[UR12][R12.64+0x10] ;  /* 0x0000100c0c587981 */ /* 0x000764000c1e1520 */
.L_x_27:
[----:B------:R-:W-:Y:S05]  /*1c40*/  BSYNC B0 ;  /* 0x0000000000007941 */ /* 0x000fea0003800000 */
.L_x_26:
        /* <DEDUP_REMOVED lines=9> */
.L_x_29:
[----:B------:R-:W-:Y:S05]  /*1ce0*/  BSYNC B0 ;  /* 0x0000000000007941 */ /* 0x000fea0003800000 */
.L_x_28:
[----:B-----5:R-:W-:Y:S01]  /*1cf0*/  HADD2.F32 R20, -RZ, R88.H0_H0 ;  /* 0x20000058ff147230 */ /* 0x020fe20000004100 */
        /* <DEDUP_REMOVED lines=8> */
.L_x_31:
[----:B------:R-:W-:Y:S05]  /*1d80*/  BSYNC B0 ;  /* 0x0000000000007941 */ /* 0x000fea0003800000 */
.L_x_30:
        /* <DEDUP_REMOVED lines=9> */
.L_x_33:
[----:B------:R-:W-:Y:S05]  /*1e20*/  BSYNC B0 ;  /* 0x0000000000007941 */ /* 0x000fea0003800000 */
.L_x_32:
        /* <DEDUP_REMOVED lines=9> */
.L_x_35:
[----:B------:R-:W-:Y:S05]  /*1ec0*/  BSYNC B0 ;  /* 0x0000000000007941 */ /* 0x000fea0003800000 */
.L_x_34:
        /* <DEDUP_REMOVED lines=9> */
.L_x_37:
[----:B------:R-:W-:Y:S05]  /*1f60*/  BSYNC B0 ;  /* 0x0000000000007941 */ /* 0x000fea0003800000 */
.L_x_36:
        /* <DEDUP_REMOVED lines=9> */
.L_x_39:
[----:B------:R-:W-:Y:S05]  /*2000*/  BSYNC B0 ;  /* 0x0000000000007941 */ /* 0x000fea0003800000 */
.L_x_38:
        /* <DEDUP_REMOVED lines=9> */
.L_x_41:
[----:B------:R-:W-:Y:S05]  /*20a0*/  BSYNC B0 ;  /* 0x0000000000007941 */ /* 0x000fea0003800000 */
.L_x_40:
        /* <DEDUP_REMOVED lines=9> */
.L_x_43:
[----:B------:R-:W-:Y:S05]  /*2140*/  BSYNC B0 ;  /* 0x0000000000007941 */ /* 0x000fea0003800000 */
.L_x_42:
        /* <DEDUP_REMOVED lines=9> */
.L_x_45:
[----:B------:R-:W-:Y:S05]  /*21e0*/  BSYNC B0 ;  /* 0x0000000000007941 */ /* 0x000fea0003800000 */
.L_x_44:
        /* <DEDUP_REMOVED lines=9> */
.L_x_47:
[----:B------:R-:W-:Y:S05]  /*2280*/  BSYNC B0 ;  /* 0x0000000000007941 */ /* 0x000fea0003800000 */
.L_x_46:
        /* <DEDUP_REMOVED lines=9> */
.L_x_49:
[----:B------:R-:W-:Y:S05]  /*2320*/  BSYNC B0 ;  /* 0x0000000000007941 */ /* 0x000fea0003800000 */
.L_x_48:
        /* <DEDUP_REMOVED lines=9> */
.L_x_51:
[----:B------:R-:W-:Y:S05]  /*23c0*/  BSYNC B0 ;  /* 0x0000000000007941 */ /* 0x000fea0003800000 */
.L_x_50:
        /* <DEDUP_REMOVED lines=9> */
.L_x_53:
[----:B------:R-:W-:Y:S05]  /*2460*/  BSYNC B0 ;  /* 0x0000000000007941 */ /* 0x000fea0003800000 */
.L_x_52:
        /* <DEDUP_REMOVED lines=9> */
.L_x_55:
[----:B------:R-:W-:Y:S05]  /*2500*/  BSYNC B0 ;  /* 0x0000000000007941 */ /* 0x000fea0003800000 */
.L_x_54:
        /* <DEDUP_REMOVED lines=9> */
.L_x_57:
[----:B------:R-:W-:Y:S05]  /*25a0*/  BSYNC B0 ;  /* 0x0000000000007941 */ /* 0x000fea0003800000 */
.L_x_56:
        /* <DEDUP_REMOVED lines=9> */
.L_x_59:
[----:B------:R-:W-:Y:S05]  /*2640*/  BSYNC B0 ;  /* 0x0000000000007941 */ /* 0x000fea0003800000 */
.L_x_58:
        /* <DEDUP_REMOVED lines=9> */
.L_x_61:
[----:B------:R-:W-:Y:S05]  /*26e0*/  BSYNC B0 ;  /* 0x0000000000007941 */ /* 0x000fea0003800000 */
.L_x_60:
        /* <DEDUP_REMOVED lines=9> */
.L_x_63:
[----:B------:R-:W-:Y:S05]  /*2780*/  BSYNC B0 ;  /* 0x0000000000007941 */ /* 0x000fea0003800000 */
.L_x_62:
        /* <DEDUP_REMOVED lines=9> */
.L_x_65:
[----:B------:R-:W-:Y:S05]  /*2820*/  BSYNC B0 ;  /* 0x0000000000007941 */ /* 0x000fea0003800000 */
.L_x_64:
        /* <DEDUP_REMOVED lines=9> */
.L_x_67:
[----:B------:R-:W-:Y:S05]  /*28c0*/  BSYNC B0 ;  /* 0x0000000000007941 */ /* 0x000fea0003800000 */
.L_x_66:
        /* <DEDUP_REMOVED lines=9> */
.L_x_69:
[----:B------:R-:W-:Y:S05]  /*2960*/  BSYNC B0 ;  /* 0x0000000000007941 */ /* 0x000fea0003800000 */
.L_x_68:
        /* <DEDUP_REMOVED lines=9> */
.L_x_71:
[----:B------:R-:W-:Y:S05]  /*2a00*/  BSYNC B0 ;  /* 0x0000000000007941 */ /* 0x000fea0003800000 */
.L_x_70:
        /* <DEDUP_REMOVED lines=9> */
.L_x_73:
[----:B------:R-:W-:Y:S05]  /*2aa0*/  BSYNC B0 ;  /* 0x0000000000007941 */ /* 0x000fea0003800000 */
.L_x_72:
        /* <DEDUP_REMOVED lines=9> */
.L_x_75:
[----:B------:R-:W-:Y:S05]  /*2b40*/  BSYNC B0 ;  /* 0x0000000000007941 */ /* 0x000fea0003800000 */
.L_x_74:
        /* <DEDUP_REMOVED lines=9> */
.L_x_77:
[----:B------:R-:W-:Y:S05]  /*2be0*/  BSYNC B0 ;  /* 0x0000000000007941 */ /* 0x000fea0003800000 */
.L_x_76:
        /* <DEDUP_REMOVED lines=9> */
.L_x_79:
[----:B------:R-:W-:Y:S05]  /*2c80*/  BSYNC B0 ;  /* 0x0000000000007941 */ /* 0x000fea0003800000 */
.L_x_78:
        /* <DEDUP_REMOVED lines=9> */
.L_x_81:
[----:B------:R-:W-:Y:S05]  /*2d20*/  BSYNC B0 ;  /* 0x0000000000007941 */ /* 0x000fea0003800000 */
.L_x_80:
        /* <DEDUP_REMOVED lines=9> */
.L_x_83:
[----:B------:R-:W-:Y:S05]  /*2dc0*/  BSYNC B0 ;  /* 0x0000000000007941 */ /* 0x000fea0003800000 */
.L_x_82:
        /* <DEDUP_REMOVED lines=9> */
.L_x_85:
[----:B------:R-:W-:Y:S05]  /*2e60*/  BSYNC B0 ;  /* 0x0000000000007941 */ /* 0x000fea0003800000 */
.L_x_84:
        /* <DEDUP_REMOVED lines=9> */
.L_x_87:
[----:B------:R-:W-:Y:S05]  /*2f00*/  BSYNC B0 ;  /* 0x0000000000007941 */ /* 0x000fea0003800000 */
.L_x_86:
        /* <DEDUP_REMOVED lines=9> */
.L_x_89:
[----:B------:R-:W-:Y:S05]  /*2fa0*/  BSYNC B0 ;  /* 0x0000000000007941 */ /* 0x000fea0003800000 */
.L_x_88:
        /* <DEDUP_REMOVED lines=9> */
.L_x_91:
[----:B------:R-:W-:Y:S05]  /*3040*/  BSYNC B0 ;  /* 0x0000000000007941 */ /* 0x000fea0003800000 */
.L_x_90:
        /* <DEDUP_REMOVED lines=9> */
.L_x_93:
[----:B------:R-:W-:Y:S05]  /*30e0*/  BSYNC B0 ;  /* 0x0000000000007941 */ /* 0x000fea0003800000 */
.L_x_92:
        /* <DEDUP_REMOVED lines=9> */
.L_x_95:
[----:B------:R-:W-:Y:S05]  /*3180*/  BSYNC B0 ;  /* 0x0000000000007941 */ /* 0x000fea0003800000 */
.L_x_94:
        /* <DEDUP_REMOVED lines=9> */
.L_x_97:
[----:B------:R-:W-:Y:S05]  /*3220*/  BSYNC B0 ;  /* 0x0000000000007941 */ /* 0x000fea0003800000 */
.L_x_96:
        /* <DEDUP_REMOVED lines=9> */
.L_x_99:
[----:B------:R-:W-:Y:S05]  /*32c0*/  BSYNC B0 ;  /* 0x0000000000007941 */ /* 0x000fea0003800000 */
.L_x_98:
        /* <DEDUP_REMOVED lines=9> */
.L_x_101:
[----:B------:R-:W-:Y:S05]  /*3360*/  BSYNC B0 ;  /* 0x0000000000007941 */ /* 0x000fea0003800000 */
.L_x_100:
        /* <DEDUP_REMOVED lines=9> */
.L_x_103:
[----:B------:R-:W-:Y:S05]  /*3400*/  BSYNC B0 ;  /* 0x0000000000007941 */ /* 0x000fea0003800000 */
.L_x_102:
        /* <DEDUP_REMOVED lines=9> */
.L_x_105:
[----:B------:R-:W-:Y:S05]  /*34a0*/  BSYNC B0 ;  /* 0x0000000000007941 */ /* 0x000fea0003800000 */
.L_x_104:
        /* <DEDUP_REMOVED lines=9> */
.L_x_107:
[----:B------:R-:W-:Y:S05]  /*3540*/  BSYNC B0 ;  /* 0x0000000000007941 */ /* 0x000fea0003800000 */
.L_x_106:
        /* <DEDUP_REMOVED lines=9> */
.L_x_109:
[----:B------:R-:W-:Y:S05]  /*35e0*/  BSYNC B0 ;  /* 0x0000000000007941 */ /* 0x000fea0003800000 */
.L_x_108:
        /* <DEDUP_REMOVED lines=9> */
.L_x_111:
[----:B------:R-:W-:Y:S05]  /*3680*/  BSYNC B0 ;  /* 0x0000000000007941 */ /* 0x000fea0003800000 */
.L_x_110:
        /* <DEDUP_REMOVED lines=9> */
.L_x_113:
[----:B------:R-:W-:Y:S05]  /*3720*/  BSYNC B0 ;  /* 0x0000000000007941 */ /* 0x000fea0003800000 */
.L_x_112:
        /* <DEDUP_REMOVED lines=9> */
.L_x_115:
[----:B------:R-:W-:Y:S05]  /*37c0*/  BSYNC B0 ;  /* 0x0000000000007941 */ /* 0x000fea0003800000 */
.L_x_114:
        /* <DEDUP_REMOVED lines=9> */
.L_x_117:
[----:B------:R-:W-:Y:S05]  /*3860*/  BSYNC B0 ;  /* 0x0000000000007941 */ /* 0x000fea0003800000 */
.L_x_116:
        /* <DEDUP_REMOVED lines=9> */
.L_x_119:
[----:B------:R-:W-:Y:S05]  /*3900*/  BSYNC B0 ;  /* 0x0000000000007941 */ /* 0x000fea0003800000 */
.L_x_118:
        /* <DEDUP_REMOVED lines=9> */
.L_x_121:
[----:B------:R-:W-:Y:S05]  /*39a0*/  BSYNC B0 ;  /* 0x0000000000007941 */ /* 0x000fea0003800000 */
.L_x_120:
        /* <DEDUP_REMOVED lines=9> */
.L_x_123:
[----:B------:R-:W-:Y:S05]  /*3a40*/  BSYNC B0 ;  /* 0x0000000000007941 */ /* 0x000fea0003800000 */
.L_x_122:
        /* <DEDUP_REMOVED lines=9> */
.L_x_125:
[----:B------:R-:W-:Y:S05]  /*3ae0*/  BSYNC B0 ;  /* 0x0000000000007941 */ /* 0x000fea0003800000 */
.L_x_124:
        /* <DEDUP_REMOVED lines=9> */
.L_x_127:
[----:B------:R-:W-:Y:S05]  /*3b80*/  BSYNC B0 ;  /* 0x0000000000007941 */ /* 0x000fea0003800000 */
.L_x_126:
        /* <DEDUP_REMOVED lines=9> */
.L_x_129:
[----:B------:R-:W-:Y:S05]  /*3c20*/  BSYNC B0 ;  /* 0x0000000000007941 */ /* 0x000fea0003800000 */
.L_x_128:
        /* <DEDUP_REMOVED lines=9> */
.L_x_131:
[----:B------:R-:W-:Y:S05]  /*3cc0*/  BSYNC B0 ;  /* 0x0000000000007941 */ /* 0x000fea0003800000 */
.L_x_130:
        /* <DEDUP_REMOVED lines=9> */
.L_x_133:
[----:B------:R-:W-:Y:S05]  /*3d60*/  BSYNC B0 ;  /* 0x0000000000007941 */ /* 0x000fea0003800000 */
.L_x_132:
        /* <DEDUP_REMOVED lines=9> */
.L_x_135:
[----:B------:R-:W-:Y:S05]  /*3e00*/  BSYNC B0 ;  /* 0x0000000000007941 */ /* 0x000fea0003800000 */
.L_x_134:
        /* <DEDUP_REMOVED lines=9> */
.L_x_137:
[----:B------:R-:W-:Y:S05]  /*3ea0*/  BSYNC B0 ;  /* 0x0000000000007941 */ /* 0x000fea0003800000 */
.L_x_136:
        /* <DEDUP_REMOVED lines=9> */
.L_x_139:
[----:B------:R-:W-:Y:S05]  /*3f40*/  BSYNC B0 ;  /* 0x0000000000007941 */ /* 0x000fea0003800000 */
.L_x_138:
        /* <DEDUP_REMOVED lines=9> */
.L_x_141:
[----:B------:R-:W-:Y:S05]  /*3fe0*/  BSYNC B0 ;  /* 0x0000000000007941 */ /* 0x000fea0003800000 */
.L_x_140:
[----:B01-345:R-:W-:Y:S01]  /*3ff0*/  HADD2.F32 R12, -RZ, R88.H0_H0 ;  /* 0x20000058ff0c7230 */ /* 0x03bfe20000004100 */
        /* <DEDUP_REMOVED lines=8> */
.L_x_143:
[----:B------:R-:W-:Y:S05]  /*4080*/  BSYNC B0 ;  /* 0x0000000000007941 */ /* 0x000fea0003800000 */
.L_x_142:
[----:B0----5:R-:W-:Y:S01]  /*4090*/  HADD2.F32 R12, -RZ, R88.H0_H0 ;  /* 0x20000058ff0c7230 */ /* 0x021fe20000004100 */
[----:B------:R-:W-:Y:S01]  /*40a0*/  ISETP.GT.AND P1, PT, R0, 0x79, P0 ;  /* 0x000000790000780c */ /* 0x000fe20000724270 */
[----:B------:R-:W-:Y:S01]  /*40b0*/  BSSY B0, `(.L_x_144) ;  /* 0x000000b000007945 */ /* 0x000fe20003800000 */
[----:B------:R-:W-:Y:S02]  /*40c0*/  IADD3 R91, P0, R2, 0x40, RZ ;  /* 0x00000040025b7810 */ /* 0x000fe40007f1e0ff */
[----:B------:R-:W-:Y:S01]  /*40d0*/  FMUL R13, R12, R9 ;  /* 0x000000090c0d7220 */ /* 0x000fe20000400000 */
[----:B------:R-:W-:-:S03]  /*40e0*/  @P3 IMAD.MOV.U32 R12, RZ, RZ, R22 ;  /* 0x000000ffff0c3224 */ /* 0x000fc600078e0016 */
[----:B------:R-:W-:-:S05]  /*40f0*/  FFMA R13, R150, R8, R13 ;  /* 0x00000008960d7223 */ /* 0x000fca000000000d */
[----:B------:R-:W-:-:S04]  /*4100*/  F2FP.F16.F32.PACK_AB R13, RZ, R13 ;  /* 0x0000000dff0d723e */ /* 0x000fc800000000ff */
[----:B------:R-:W-:Y:S01]  /*4110*/  PRMT R20, R13, 0x7610, R20 ;  /* 0x000076100d147816 */ /* 0x000fe20000000014 */
[----:B------:R-:W-:-:S05]  /*4120*/  @P3 IMAD.MOV.U32 R13, RZ, RZ, R23 ;  /* 0x000000ffff0d3224 */ /* 0x000fca00078e0017 */
[----:B------:R0:W-:Y:S01]  /*4130*/  @P3 STG.E.U16 desc[UR12][R12.64+0xf0], R20 ;  /* 0x0000f0140c003986 */ /* 0x0001e2000c10150c */
[----:B------:R-:W-:Y:S05]  /*4140*/  @!P1 BRA `(.L_x_145) ;  /* 0x0000000000049947 */ /* 0x000fea0003800000 */
[----:B------:R3:W5:Y:S02]  /*4150*/  LDG.E.LTC128B.U16 R88, desc[UR12][R18.64+0xf2] ;  /* 0x0000f20c12587981 */ /* 0x000764000c1e1520 */
.L_x_145:
[----:B------:R-:W-:Y:S05]  /*4160*/  BSYNC B0 ;  /* 0x0000000000007941 */ /* 0x000fea0003800000 */
.L_x_144:
[----:B-----5:R-:W-:Y:S02]  /*4170*/  HADD2.F32 R2, -RZ, R88.H0_H0 ;  /* 0x20000058ff027230 */ /* 0x020fe40000004100 */
[----:B------:R-:W-:Y:S01]  /*4180*/  IMAD.X R3, RZ, RZ, R3, P0 ;  /* 0x000000ffff037224 */ /* 0x000fe200000e0603 */
[----:B------:R-:W-:Y:S01]  /*4190*/  ISETP.GT.AND P0, PT, R10, 0x40, PT ;  /* 0x000000400a00780c */ /* 0x000fe20003f04270 */
[----:B0-----:R-:W-:-:S04]  /*41a0*/  IMAD.WIDE.U32 R12, R91, UR6, R4 ;  /* 0x000000065b0c7c25 */ /* 0x001fc8000f8e0004 */
[----:B------:R-:W-:Y:S01]  /*41b0*/  FMUL R2, R2, R9 ;  /* 0x0000000902027220 */ /* 0x000fe20000400000 */
[----:B------:R-:W-:Y:S01]  /*41c0*/  ISETP.GT.AND P3, PT, R0, RZ, P0 ;  /* 0x000000ff0000720c */ /* 0x000fe20000764270 */
[----:B-123--:R-:W-:Y:S02]  /*41d0*/  IMAD R18, R3, UR6, RZ ;  /* 0x0000000603127c24 */ /* 0x00efe4000f8e02ff */
[----:B------:R-:W-:Y:S02]  /*41e0*/  FFMA R2, R151, R8, R2 ;  /* 0x0000000897027223 */ /* 0x000fe40000000002 */
[----:B------:R-:W-:-:S03]  /*41f0*/  IMAD R93, R91, UR7, R18 ;  /* 0x000000075b5d7c24 */ /* 0x000fc6000f8e0212 */
[----:B------:R-:W-:Y:S01]  /*4200*/  F2FP.F16.F32.PACK_AB R18, RZ, R2 ;  /* 0x00000002ff12723e */ /* 0x000fe200000000ff */
[----:B------:R-:W-:Y:S01]  /*4210*/  IMAD.IADD R3, R13, 0x1, R93 ;  /* 0x000000010d037824 */ /* 0x000fe200078e025d */
[----:B------:R-:W-:-:S03]  /*4220*/  LEA R2, P2, R12, UR8, 0x1 ;  /* 0x000000080c027c11 */ /* 0x000fc6000f8408ff */
[----:B------:R0:W-:Y:S01]  /*4230*/  @P1 STG.E.U16 desc[UR12][R22.64+0xf2], R18 ;  /* 0x0000f21216001986 */ /* 0x0001e2000c10150c */
        /* <DEDUP_REMOVED lines=15> */
.L_x_147:
[----:B------:R-:W-:Y:S05]  /*4330*/  BSYNC B0 ;  /* 0x0000000000007941 */ /* 0x000fea0003800000 */
.L_x_146:
[----:B-----5:R-:W-:Y:S01]  /*4340*/  HADD2.F32 R16, -RZ, R88.H0_H0 ;  /* 0x20000058ff107230 */ /* 0x020fe20000004100 */
[----:B------:R-:W-:Y:S01]  /*4350*/  ISETP.GT.AND P1, PT, R10, 0x48, PT ;  /* 0x000000480a00780c */ /* 0x000fe20003f24270 */
[----:B------:R-:W-:Y:S01]  /*4360*/  IMAD.WIDE.U32 R14, R91, UR6, R14 ;  /* 0x000000065b0e7c25 */ /* 0x000fe2000f8e000e */
[----:B------:R-:W-:Y:S03]  /*4370*/  BSSY B0, `(.L_x_148) ;  /* 0x000000e000007945 */ /* 0x000fe60003800000 */
[----:B------:R-:W-:Y:S01]  /*4380*/  FMUL R16, R16, R9 ;  /* 0x0000000910107220 */ /* 0x000fe20000400000 */
[----:B------:R-:W-:Y:S01]  /*4390*/  @P2 IMAD.MOV.U32 R10, RZ, RZ, R12 ;  /* 0x000000ffff0a2224 */ /* 0x000fe200078e000c */
[----:B0-----:R-:W-:Y:S02]  /*43a0*/  IADD3 R11, P3, R4, R14, RZ ;  /* 0x0000000e040b7210 */ /* 0x001fe40007f7e0ff */
[----:B------:R-:W-:-:S02]  /*43b0*/  FFMA R16, R25, R8, R16 ;  /* 0x0000000819107223 */ /* 0x000fc40000000010 */
[----:B------:R-:W-:Y:S02]  /*43c0*/  IADD3.X R14, R5, R93, R15, P3, !PT ;  /* 0x0000005d050e7210 */ /* 0x000fe40001ffe40f */
[C---:B------:R-:W-:Y:S02]  /*43d0*/  LEA R4, P4, R11.reuse, UR8, 0x1 ;  /* 0x000000080b047c11 */ /* 0x040fe4000f8808ff */
[----:B------:R-:W-:Y:S02]  /*43e0*/  F2FP.F16.F32.PACK_AB R16, RZ, R16 ;  /* 0x00000010ff10723e */ /* 0x000fe400000000ff */
[----:B------:R-:W-:Y:S01]  /*43f0*/  LEA.HI.X R5, R11, UR9, R14, 0x1, P4 ;  /* 0x000000090b057c11 */ /* 0x000fe2000a0f0c0e */
[----:B------:R-:W-:Y:S01]  /*4400*/  @P2 IMAD.MOV.U32 R11, RZ, RZ, R13 ;  /* 0x000000ffff0b2224 */ /* 0x000fe200078e000d */
[----:B------:R-:W-:-:S04]  /*4410*/  ISETP.GT.AND P3, PT, R0, RZ, P1 ;  /* 0x000000ff0000720c */ /* 0x000fc80000f64270 */
[----:B------:R0:W-:Y:S09]  /*4420*/  @P2 STG.E.U16 desc[UR12][R10.64+0x2], R16 ;  /* 0x000002100a002986 */ /* 0x0001f2000c10150c */
[----:B------:R-:W-:Y:S05]  /*4430*/  @!P3 BRA `(.L_x_149) ;  /* 0x000000000004b947 */ /* 0x000fea0003800000 */
[----:B------:R2:W5:Y:S02]  /*4440*/  LDG.E.LTC128B.U16 R88, desc[UR12][R4.64] ;  /* 0x0000000c04587981 */ /* 0x000564000c1e1520 */
.L_x_149:
[----:B------:R-:W-:Y:S05]  /*4450*/  BSYNC B0 ;  /* 0x0000000000007941 */ /* 0x000fea0003800000 */
.L_x_148:
[----:B0----5:R-:W-:Y:S01]  /*4460*/  HADD2.F32 R10, -RZ, R88.H0_H0 ;  /* 0x20000058ff0a7230 */ /* 0x021fe20000004100 */
[----:B------:R-:W-:Y:S01]  /*4470*/  IADD3 R14, P4, R12, R17, RZ ;  /* 0x000000110c0e7210 */ /* 0x000fe20007f9e0ff */
[----:B------:R-:W-:Y:S01]  /*4480*/  BSSY B0, `(.L_x_150) ;  /* 0x0000009000007945 */ /* 0x000fe20003800000 */
[----:B------:R-:W-:Y:S02]  /*4490*/  ISETP.GT.AND P2, PT, R0, 0x1, P1 ;  /* 0x000000010000780c */ /* 0x000fe40000f44270 */
[----:B------:R-:W-:Y:S01]  /*44a0*/  FMUL R11, R10, R9 ;  /* 0x000000090a0b7220 */ /* 0x000fe20000400000 */
[----:B------:R-:W-:-:S03]  /*44b0*/  IMAD.X R15, R13, 0x1, R21, P4 ;  /* 0x000000010d0f7824 */ /* 0x000fc600020e0615 */
[----:B------:R-:W-:-:S05]  /*44c0*/  FFMA R11, R26, R8, R11 ;  /* 0x000000081a0b7223 */ /* 0x000fca000000000b */
[----:B------:R-:W-:-:S05]  /*44d0*/  F2FP.F16.F32.PACK_AB R11, RZ, R11 ;  /* 0x0000000bff0b723e */ /* 0x000fca00000000ff */
[----:B------:R0:W-:Y:S01]  /*44e0*/  @P3 STG.E.U16 desc[UR12][R14.64], R11 ;  /* 0x0000000b0e003986 */ /* 0x0001e2000c10150c */
[----:B------:R-:W-:Y:S05]  /*44f0*/  @!P2 BRA `(.L_x_151) ;  /* 0x000000000004a947 */ /* 0x000fea0003800000 */
[----:B------:R3:W5:Y:S02]  /*4500*/  LDG.E.LTC128B.U16 R88, desc[UR12][R4.64+0x2] ;  /* 0x0000020c04587981 */ /* 0x000764000c1e1520 */
.L_x_151:
[----:B------:R-:W-:Y:S05]  /*4510*/  BSYNC B0 ;  /* 0x0000000000007941 */ /* 0x000fea0003800000 */
.L_x_150:
[----:B-----5:R-:W-:Y:S01]  /*4520*/  HADD2.F32 R10, -RZ, R88.H0_H0 ;  /* 0x20000058ff0a7230 */ /* 0x020fe20000004100 */
[----:B------:R-:W-:Y:S01]  /*4530*/  ISETP.GT.AND P3, PT, R0, 0x8, P0 ;  /* 0x000000080000780c */ /* 0x000fe20000764270 */
[----:B0-----:R-:W-:Y:S01]  /*4540*/  @P2 IMAD.MOV.U32 R11, RZ, RZ, R15 ;  /* 0x000000ffff0b2224 */ /* 0x001fe200078e000f */
[----:B------:R-:W-:Y:S02]  /*4550*/  BSSY B0, `(.L_x_152) ;  /* 0x0000009000007945 */ /* 0x000fe40003800000 */
[----:B------:R-:W-:-:S04]  /*4560*/  FMUL R10, R10, R9 ;  /* 0x000000090a0a7220 */ /* 0x000fc80000400000 */
[----:B------:R-:W-:-:S05]  /*4570*/  FFMA R10, R27, R8, R10 ;  /* 0x000000081b0a7223 */ /* 0x000fca000000000a */
[----:B------:R-:W-:-:S04]  /*4580*/  F2FP.F16.F32.PACK_AB R10, RZ, R10 ;  /* 0x0000000aff0a723e */ /* 0x000fc800000000ff */
[----:B------:R-:W-:Y:S01]  /*4590*/  PRMT R16, R10, 0x7610, R16 ;  /* 0x000076100a107816 */ /* 0x000fe20000000010 */
[----:B------:R-:W-:-:S05]  /*45a0*/  @P2 IMAD.MOV.U32 R10, RZ, RZ, R14 ;  /* 0x000000ffff0a2224 */ /* 0x000fca00078e000e */
[----:B------:R0:W-:Y:S01]  /*45b0*/  @P2 STG.E.U16 desc[UR12][R10.64+0x2], R16 ;  /* 0x000002100a002986 */ /* 0x0001e2000c10150c */
[----:B------:R-:W-:Y:S05]  /*45c0*/  @!P3 BRA `(.L_x_153) ;  /* 0x000000000004b947 */ /* 0x000fea0003800000 */
[----:B------:R4:W5:Y:S02]  /*45d0*/  LDG.E.LTC128B.U16 R88, desc[UR12][R2.64+0x10] ;  /* 0x0000100c02587981 */ /* 0x000964000c1e1520 */
.L_x_153:
[----:B------:R-:W-:Y:S05]  /*45e0*/  BSYNC B0 ;  /* 0x0000000000007941 */ /* 0x000fea0003800000 */
.L_x_152:
[----:B0----5:R-:W-:Y:S01]  /*45f0*/  HADD2.F32 R10, -RZ, R88.H0_H0 ;  /* 0x20000058ff0a7230 */ /* 0x021fe20000004100 */
[----:B------:R-:W-:Y:S01]  /*4600*/  ISETP.GT.AND P2, PT, R0, 0x9, P0 ;  /* 0x000000090000780c */ /* 0x000fe20000744270 */
[----:B------:R-:W-:Y:S03]  /*4610*/  BSSY B0, `(.L_x_154) ;  /* 0x000000a000007945 */ /* 0x000fe60003800000 */
[----:B------:R-:W-:Y:S01]  /*4620*/  FMUL R11, R10, R9 ;  /* 0x000000090a0b7220 */ /* 0x000fe20000400000 */
[----:B------:R-:W-:-:S03]  /*4630*/  IMAD.MOV.U32 R10, RZ, RZ, R12 ;  /* 0x000000ffff0a7224 */ /* 0x000fc600078e000c */
[----:B------:R-:W-:-:S05]  /*4640*/  FFMA R11, R28, R8, R11 ;  /* 0x000000081c0b7223 */ /* 0x000fca000000000b */
[----:B------:R-:W-:-:S04]  /*4650*/  F2FP.F16.F32.PACK_AB R11, RZ, R11 ;  /* 0x0000000bff0b723e */ /* 0x000fc800000000ff */
[----:B------:R-:W-:Y:S01]  /*4660*/  PRMT R16, R11, 0x7610, R16 ;  /* 0x000076100b107816 */ /* 0x000fe20000000010 */
[----:B------:R-:W-:-:S05]  /*4670*/  IMAD.MOV.U32 R11, RZ, RZ, R13 ;  /* 0x000000ffff0b7224 */ /* 0x000fca00078e000d */
[----:B------:R0:W-:Y:S01]  /*4680*/  @P3 STG.E.U16 desc[UR12][R10.64+0x10], R16 ;  /* 0x000010100a003986 */ /* 0x0001e2000c10150c */
[----:B------:R-:W-:Y:S05]  /*4690*/  @!P2 BRA `(.L_x_155) ;  /* 0x000000000004a947 */ /* 0x000fea0003800000 */
[----:B------:R0:W5:Y:S02]  /*46a0*/  LDG.E.LTC128B.U16 R88, desc[UR12][R2.64+0x12] ;  /* 0x0000120c02587981 */ /* 0x000164000c1e1520 */
.L_x_155:
[----:B------:R-:W-:Y:S05]  /*46b0*/  BSYNC B0 ;  /* 0x0000000000007941 */ /* 0x000fea0003800000 */
.L_x_154:
        /* <DEDUP_REMOVED lines=9> */
.L_x_157:
[----:B------:R-:W-:Y:S05]  /*4750*/  BSYNC B0 ;  /* 0x0000000000007941 */ /* 0x000fea0003800000 */
.L_x_156:
        /* <DEDUP_REMOVED lines=9> */
.L_x_159:
[----:B------:R-:W-:Y:S05]  /*47f0*/  BSYNC B0 ;  /* 0x0000000000007941 */ /* 0x000fea0003800000 */
.L_x_158:
[----:B-----5:R-:W-:Y:S01]  /*4800*/  HADD2.F32 R12, -RZ, R88.H0_H0 ;  /* 0x20000058ff0c7230 */ /* 0x020fe20000004100 */
[----:B------:R-:W-:Y:S01]  /*4810*/  IADD3 R6, P4, P5, R17, R6, R19 ;  /* 0x0000000611067210 */ /* 0x000fe20007d9e013 */
[----:B------:R-:W-:Y:S01]  /*4820*/  BSSY B0, `(.L_x_160) ;  /* 0x0000009000007945 */ /* 0x000fe20003800000 */
[----:B------:R-:W-:Y:S02]  /*4830*/  ISETP.GT.AND P3, PT, R0, 0x10, P0 ;  /* 0x000000100000780c */ /* 0x000fe40000764270 */
[----:B------:R-:W-:Y:S01]  /*4840*/  FMUL R12, R12, R9 ;  /* 0x000000090c0c7220 */ /* 0x000fe20000400000 */
[----:B------:R-:W-:-:S03]  /*4850*/  IADD3.X R7, R21, R7, R89, P4, P5 ;  /* 0x0000000715077210 */ /* 0x000fc600027ea459 */
[----:B------:R-:W-:-:S05]  /*4860*/  FFMA R12, R31, R8, R12 ;  /* 0x000000081f0c7223 */ /* 0x000fca000000000c */
[----:B------:R-:W-:-:S05]  /*4870*/  F2FP.F16.F32.PACK_AB R12, RZ, R12 ;  /* 0x0000000cff0c723e */ /* 0x000fca00000000ff */
[----:B------:R0:W-:Y:S01]  /*4880*/  @P2 STG.E.U16 desc[UR12][R6.64+0x12], R12 ;  /* 0x0000120c06002986 */ /* 0x0001e2000c10150c */
[----:B------:R-:W-:Y:S05]  /*4890*/  @!P3 BRA `(.L_x_161) ;  /* 0x000000000004b947 */ /* 0x000fea0003800000 */
[----:B------:R0:W5:Y:S02]  /*48a0*/  LDG.E.LTC128B.U16 R88, desc[UR12][R2.64+0x20] ;  /* 0x0000200c02587981 */ /* 0x000164000c1e1520 */
.L_x_161:
[----:B------:R-:W-:Y:S05]  /*48b0*/  BSYNC B0 ;  /* 0x0000000000007941 */ /* 0x000fea0003800000 */
.L_x_160:
        /* <DEDUP_REMOVED lines=9> */
.L_x_163:
[----:B------:R-:W-:Y:S05]  /*4950*/  BSYNC B0 ;  /* 0x0000000000007941 */ /* 0x000fea0003800000 */
.L_x_162:
        /* <DEDUP_REMOVED lines=9> */
.L_x_165:
[----:B------:R-:W-:Y:S05]  /*49f0*/  BSYNC B0 ;  /* 0x0000000000007941 */ /* 0x000fea0003800000 */
.L_x_164:
        /* <DEDUP_REMOVED lines=9> */
.L_x_167:
[----:B------:R-:W-:Y:S05]  /*4a90*/  BSYNC B0 ;  /* 0x0000000000007941 */ /* 0x000fea0003800000 */
.L_x_166:
        /* <DEDUP_REMOVED lines=9> */
.L_x_169:
[----:B------:R-:W-:Y:S05]  /*4b30*/  BSYNC B0 ;  /* 0x0000000000007941 */ /* 0x000fea0003800000 */
.L_x_168:
        /* <DEDUP_REMOVED lines=9> */
.L_x_171:
[----:B------:R-:W-:Y:S05]  /*4bd0*/  BSYNC B0 ;  /* 0x0000000000007941 */ /* 0x000fea0003800000 */
.L_x_170:
        /* <DEDUP_REMOVED lines=9> */
.L_x_173:
[----:B------:R-:W-:Y:S05]  /*4c70*/  BSYNC B0 ;  /* 0x0000000000007941 */ /* 0x000fea0003800000 */
.L_x_172:
        /* <DEDUP_REMOVED lines=9> */
.L_x_175:
[----:B------:R-:W-:Y:S05]  /*4d10*/  BSYNC B0 ;  /* 0x0000000000007941 */ /* 0x000fea0003800000 */
.L_x_174:
        /* <DEDUP_REMOVED lines=9> */
.L_x_177:
[----:B------:R-:W-:Y:S05]  /*4db0*/  BSYNC B0 ;  /* 0x0000000000007941 */ /* 0x000fea0003800000 */
.L_x_176:
        /* <DEDUP_REMOVED lines=9> */
.L_x_179:
[----:B------:R-:W-:Y:S05]  /*4e50*/  BSYNC B0 ;  /* 0x0000000000007941 */ /* 0x000fea0003800000 */
.L_x_178:
        /* <DEDUP_REMOVED lines=9> */
.L_x_181:
[----:B------:R-:W-:Y:S05]  /*4ef0*/  BSYNC B0 ;  /* 0x0000000000007941 */ /* 0x000fea0003800000 */
.L_x_180:
        /* <DEDUP_REMOVED lines=9> */
.L_x_183:
[----:B------:R-:W-:Y:S05]  /*4f90*/  BSYNC B0 ;  /* 0x0000000000007941 */ /* 0x000fea0003800000 */
.L_x_182:
        /* <DEDUP_REMOVED lines=9> */
.L_x_185:
[----:B------:R-:W-:Y:S05]  /*5030*/  BSYNC B0 ;  /* 0x0000000000007941 */ /* 0x000fea0003800000 */
.L_x_184:
        /* <DEDUP_REMOVED lines=9> */
.L_x_187:
[----:B------:R-:W-:Y:S05]  /*50d0*/  BSYNC B0 ;  /* 0x0000000000007941 */ /* 0x000fea0003800000 */
.L_x_186:
        /* <DEDUP_REMOVED lines=9> */
.L_x_189:
[----:B------:R-:W-:Y:S05]  /*5170*/  BSYNC B0 ;  /* 0x0000000000007941 */ /* 0x000fea0003800000 */
.L_x_188:
        /* <DEDUP_REMOVED lines=9> */
.L_x_191:
[----:B------:R-:W-:Y:S05]  /*5210*/  BSYNC B0 ;  /* 0x0000000000007941 */ /* 0x000fea0003800000 */
.L_x_190:
        /* <DEDUP_REMOVED lines=9> */
.L_x_193:
[----:B------:R-:W-:Y:S05]  /*52b0*/  BSYNC B0 ;  /* 0x0000000000007941 */ /* 0x000fea0003800000 */
.L_x_192:
        /* <DEDUP_REMOVED lines=9> */
.L_x_195:
[----:B------:R-:W-:Y:S05]  /*5350*/  BSYNC B0 ;  /* 0x0000000000007941 */ /* 0x000fea0003800000 */
.L_x_194:
        /* <DEDUP_REMOVED lines=9> */
.L_x_197:
[----:B------:R-:W-:Y:S05]  /*53f0*/  BSYNC B0 ;  /* 0x0000000000007941 */ /* 0x000fea0003800000 */
.L_x_196:
        /* <DEDUP_REMOVED lines=9> */
.L_x_199:
[----:B------:R-:W-:Y:S05]  /*5490*/  BSYNC B0 ;  /* 0x0000000000007941 */ /* 0x000fea0003800000 */
.L_x_198:
        /* <DEDUP_REMOVED lines=9> */
.L_x_201:
[----:B------:R-:W-:Y:S05]  /*5530*/  BSYNC B0 ;  /* 0x0000000000007941 */ /* 0x000fea0003800000 */
.L_x_200:
        /* <DEDUP_REMOVED lines=9> */
.L_x_203:
[----:B------:R-:W-:Y:S05]  /*55d0*/  BSYNC B0 ;  /* 0x0000000000007941 */ /* 0x000fea0003800000 */
.L_x_202:
        /* <DEDUP_REMOVED lines=9> */
.L_x_205:
[----:B------:R-:W-:Y:S05]  /*5670*/  BSYNC B0 ;  /* 0x0000000000007941 */ /* 0x000fea0003800000 */
.L_x_204:
        /* <DEDUP_REMOVED lines=9> */
.L_x_207:
[----:B------:R-:W-:Y:S05]  /*5710*/  BSYNC B0 ;  /* 0x0000000000007941 */ /* 0x000fea0003800000 */
.L_x_206:
        /* <DEDUP_REMOVED lines=9> */
.L_x_209:
[----:B------:R-:W-:Y:S05]  /*57b0*/  BSYNC B0 ;  /* 0x0000000000007941 */ /* 0x000fea0003800000 */
.L_x_208:
        /* <DEDUP_REMOVED lines=9> */
.L_x_211:
[----:B------:R-:W-:Y:S05]  /*5850*/  BSYNC B0 ;  /* 0x0000000000007941 */ /* 0x000fea0003800000 */
.L_x_210:
        /* <DEDUP_REMOVED lines=9> */
.L_x_213:
[----:B------:R-:W-:Y:S05]  /*58f0*/  BSYNC B0 ;  /* 0x0000000000007941 */ /* 0x000fea0003800000 */
.L_x_212:
        /* <DEDUP_REMOVED lines=9> */
.L_x_215:
[----:B------:R-:W-:Y:S05]  /*5990*/  BSYNC B0 ;  /* 0x0000000000007941 */ /* 0x000fea0003800000 */
.L_x_214:
        /* <DEDUP_REMOVED lines=9> */
.L_x_217:
[----:B------:R-:W-:Y:S05]  /*5a30*/  BSYNC B0 ;  /* 0x0000000000007941 */ /* 0x000fea0003800000 */
.L_x_216:
        /* <DEDUP_REMOVED lines=9> */
.L_x_219:
[----:B------:R-:W-:Y:S05]  /*5ad0*/  BSYNC B0 ;  /* 0x0000000000007941 */ /* 0x000fea0003800000 */
.L_x_218:
        /* <DEDUP_REMOVED lines=9> */
.L_x_221:
[----:B------:R-:W-:Y:S05]  /*5b70*/  BSYNC B0 ;  /* 0x0000000000007941 */ /* 0x000fea0003800000 */
.L_x_220:
        /* <DEDUP_REMOVED lines=9> */
.L_x_223:
[----:B------:R-:W-:Y:S05]  /*5c10*/  BSYNC B0 ;  /* 0x0000000000007941 */ /* 0x000fea0003800000 */
.L_x_222:
        /* <DEDUP_REMOVED lines=9> */
.L_x_225:
[----:B------:R-:W-:Y:S05]  /*5cb0*/  BSYNC B0 ;  /* 0x0000000000007941 */ /* 0x000fea0003800000 */
.L_x_224:
        /* <DEDUP_REMOVED lines=9> */
.L_x_227:
[----:B------:R-:W-:Y:S05]  /*5d50*/  BSYNC B0 ;  /* 0x0000000000007941 */ /* 0x000fea0003800000 */
.L_x_226:
        /* <DEDUP_REMOVED lines=9> */
.L_x_229:
[----:B------:R-:W-:Y:S05]  /*5df0*/  BSYNC B0 ;  /* 0x0000000000007941 */ /* 0x000fea0003800000 */
.L_x_228:
        /* <DEDUP_REMOVED lines=9> */
.L_x_231:
[----:B------:R-:W-:Y:S05]  /*5e90*/  BSYNC B0 ;  /* 0x0000000000007941 */ /* 0x000fea0003800000 */
.L_x_230:
        /* <DEDUP_REMOVED lines=9> */
.L_x_233:
[----:B------:R-:W-:Y:S05]  /*5f30*/  BSYNC B0 ;  /* 0x0000000000007941 */ /* 0x000fea0003800000 */
.L_x_232:
        /* <DEDUP_REMOVED lines=9> */
.L_x_235:
[----:B------:R-:W-:Y:S05]  /*5fd0*/  BSYNC B0 ;  /* 0x0000000000007941 */ /* 0x000fea0003800000 */
.L_x_234:
        /* <DEDUP_REMOVED lines=9> */
.L_x_237:
[----:B------:R-:W-:Y:S05]  /*6070*/  BSYNC B0 ;  /* 0x0000000000007941 */ /* 0x000fea0003800000 */
.L_x_236:
        /* <DEDUP_REMOVED lines=9> */
.L_x_239:
[----:B------:R-:W-:Y:S05]  /*6110*/  BSYNC B0 ;  /* 0x0000000000007941 */ /* 0x000fea0003800000 */
.L_x_238:
        /* <DEDUP_REMOVED lines=9> */
.L_x_241:
[----:B------:R-:W-:Y:S05]  /*61b0*/  BSYNC B0 ;  /* 0x0000000000007941 */ /* 0x000fea0003800000 */
.L_x_240:
        /* <DEDUP_REMOVED lines=9> */
.L_x_243:
[----:B------:R-:W-:Y:S05]  /*6250*/  BSYNC B0 ;  /* 0x0000000000007941 */ /* 0x000fea0003800000 */
.L_x_242:
        /* <DEDUP_REMOVED lines=9> */
.L_x_245:
[----:B------:R-:W-:Y:S05]  /*62f0*/  BSYNC B0 ;  /* 0x0000000000007941 */ /* 0x000fea0003800000 */
.L_x_244:
        /* <DEDUP_REMOVED lines=9> */
.L_x_247:
[----:B------:R-:W-:Y:S05]  /*6390*/  BSYNC B0 ;  /* 0x0000000000007941 */ /* 0x000fea0003800000 */
.L_x_246:
        /* <DEDUP_REMOVED lines=9> */
.L_x_249:
[----:B------:R-:W-:Y:S05]  /*6430*/  BSYNC B0 ;  /* 0x0000000000007941 */ /* 0x000fea0003800000 */
.L_x_248:
        /* <DEDUP_REMOVED lines=9> */
.L_x_251:
[----:B------:R-:W-:Y:S05]  /*64d0*/  BSYNC B0 ;  /* 0x0000000000007941 */ /* 0x000fea0003800000 */
.L_x_250:
        /* <DEDUP_REMOVED lines=9> */
.L_x_253:
[----:B------:R-:W-:Y:S05]  /*6570*/  BSYNC B0 ;  /* 0x0000000000007941 */ /* 0x000fea0003800000 */
.L_x_252:
        /* <DEDUP_REMOVED lines=9> */
.L_x_255:
[----:B------:R-:W-:Y:S05]  /*6610*/  BSYNC B0 ;  /* 0x0000000000007941 */ /* 0x000fea0003800000 */
.L_x_254:
        /* <DEDUP_REMOVED lines=9> */
.L_x_257:
[----:B------:R-:W-:Y:S05]  /*66b0*/  BSYNC B0 ;  /* 0x0000000000007941 */ /* 0x000fea0003800000 */
.L_x_256:
        /* <DEDUP_REMOVED lines=9> */
.L_x_259:
[----:B------:R-:W-:Y:S05]  /*6750*/  BSYNC B0 ;  /* 0x0000000000007941 */ /* 0x000fea0003800000 */
.L_x_258:
        /* <DEDUP_REMOVED lines=9> */
.L_x_261:
[----:B------:R-:W-:Y:S05]  /*67f0*/  BSYNC B0 ;  /* 0x0000000000007941 */ /* 0x000fea0003800000 */
.L_x_260:
        /* <DEDUP_REMOVED lines=9> */
.L_x_263:
[----:B------:R-:W-:Y:S05]  /*6890*/  BSYNC B0 ;  /* 0x0000000000007941 */ /* 0x000fea0003800000 */
.L_x_262:
        /* <DEDUP_REMOVED lines=9> */
.L_x_265:
[----:B------:R-:W-:Y:S05]  /*6930*/  BSYNC B0 ;  /* 0x0000000000007941 */ /* 0x000fea0003800000 */
.L_x_264:
        /* <DEDUP_REMOVED lines=9> */
.L_x_267:
[----:B------:R-:W-:Y:S05]  /*69d0*/  BSYNC B0 ;  /* 0x0000000000007941 */ /* 0x000fea0003800000 */
.L_x_266:
[----:B01--45:R-:W-:Y:S01]  /*69e0*/  HADD2.F32 R2, -RZ, R88.H0_H0 ;  /* 0x20000058ff027230 */ /* 0x033fe20000004100 */
        /* <DEDUP_REMOVED lines=8> */
.L_x_269:
[----:B------:R-:W-:Y:S05]  /*6a70*/  BSYNC B0 ;  /* 0x0000000000007941 */ /* 0x000fea0003800000 */
.L_x_268:
[----:B0----5:R-:W-:Y:S01]  /*6a80*/  HADD2.F32 R2, -RZ, R88.H0_H0 ;  /* 0x20000058ff027230 */ /* 0x021fe20000004100 */
[----:B------:R-:W-:Y:S01]  /*6a90*/  ISETP.GT.AND P1, PT, R0, 0x79, P1 ;  /* 0x000000790000780c */ /* 0x000fe20000f24270 */
[----:B------:R-:W-:Y:S03]  /*6aa0*/  BSSY B0, `(.L_x_270) ;  /* 0x000000a000007945 */ /* 0x000fe60003800000 */
        /* <DEDUP_REMOVED lines=9> */
.L_x_271:
[----:B------:R-:W-:Y:S05]  /*6b40*/  BSYNC B0 ;  /* 0x0000000000007941 */ /* 0x000fea0003800000 */
.L_x_270:
[----:B-----5:R-:W-:-:S05]  /*6b50*/  HADD2.F32 R88, -RZ, R88.H0_H0 ;  /* 0x20000058ff587230 */ /* 0x020fca0000004100 */
[----:B------:R-:W-:-:S04]  /*6b60*/  FMUL R88, R88, R9 ;  /* 0x0000000958587220 */ /* 0x000fc80000400000 */
[----:B------:R-:W-:Y:S01]  /*6b70*/  FFMA R88, R87, R8, R88 ;  /* 0x0000000857587223 */ /* 0x000fe20000000058 */
[----:B------:R-:W-:Y:S06]  /*6b80*/  @!P1 EXIT ;  /* 0x000000000000994d */ /* 0x000fec0003800000 */
[----:B------:R-:W-:-:S05]  /*6b90*/  F2FP.F16.F32.PACK_AB R88, RZ, R88 ;  /* 0x00000058ff58723e */ /* 0x000fca00000000ff */
[----:B------:R-:W-:Y:S01]  /*6ba0*/  STG.E.U16 desc[UR12][R6.64+0xf2], R88 ;  /* 0x0000f25806007986 */ /* 0x000fe2000c10150c */
[----:B------:R-:W-:Y:S05]  /*6bb0*/  EXIT ;  /* 0x000000000000794d */ /* 0x000fea0003800000 */
.L_x_21:
[----:B------:R-:W-:Y:S01]  /*6bc0*/  ULDC.64 UR4, c[0x0][0x650] ;  /* 0x0001940000047ab9 */ /* 0x000fe20000000a00 */
[-C--:B------:R-:W-:Y:S01]  /*6bd0*/  FMUL R88, R88, R8.reuse ;  /* 0x0000000858587220 */ /* 0x080fe20000400000 */
[----:B------:R-:W-:Y:S01]  /*6be0*/  LEA R2, P1, R14, UR4, 0x1 ;  /* 0x000000040e027c11 */ /* 0x000fe2000f8208ff */
[----:B------:R-:W-:Y:S01]  /*6bf0*/  IMAD.SHL.U32 R9, R21, 0x2, RZ ;  /* 0x0000000215097824 */ /* 0x000fe200078e00ff */
[----:B------:R-:W-:Y:S01]  /*6c00*/  ISETP.GT.AND P3, PT, R10, 0x8, PT ;  /* 0x000000080a00780c */ /* 0x000fe20003f64270 */
[-C--:B------:R-:W-:Y:S01]  /*6c10*/  FMUL R89, R89, R8.reuse ;  /* 0x0000000859597220 */ /* 0x080fe20000400000 */
[----:B------:R-:W-:Y:S01]  /*6c20*/  LEA.HI.X R3, R14, UR5, R19, 0x1, P1 ;  /* 0x000000050e037c11 */ /* 0x000fe200088f0c13 */
[----:B------:R-:W-:Y:S01]  /*6c30*/  FMUL R90, R90, R8 ;  /* 0x000000085a5a7220 */ /* 0x000fe20000400000 */
[----:B------:R-:W-:Y:S01]  /*6c40*/  F2FP.F16.F32.PACK_AB R88, RZ, R88 ;  /* 0x00000058ff58723e */ /* 0x000fe200000000ff */
[-C--:B------:R-:W-:Y:S01]  /*6c50*/  FMUL R91, R91, R8.reuse ;  /* 0x000000085b5b7220 */ /* 0x080fe20000400000 */
[----:B------:R-:W-:Y:S01]  /*6c60*/  ISETP.GT.AND P4, PT, R0, 0x1, P2 ;  /* 0x000000010000780c */ /* 0x000fe20001784270 */
[-C--:B------:R-:W-:Y:S01]  /*6c70*/  FMUL R92, R92, R8.reuse ;  /* 0x000000085c5c7220 */ /* 0x080fe20000400000 */
[----:B------:R-:W-:Y:S01]  /*6c80*/  ISETP.GT.AND P1, PT, R0, RZ, P3 ;  /* 0x000000ff0000720c */ /* 0x000fe20001f24270 */
[----:B------:R-:W-:Y:S01]  /*6c90*/  @P0 STG.E.U16 desc[UR12][R2.64], R88 ;  /* 0x0000005802000986 */ /* 0x000fe2000c10150c */
[----:B------:R-:W-:Y:S01]  /*6ca0*/  SHF.L.U64.HI R7, R21, 0x1, R20 ;  /* 0x0000000115077819 */ /* 0x000fe20000010214 */
[----:B------:R-:W-:Y:S01]  /*6cb0*/  FMUL R93, R93, R8 ;  /* 0x000000085d5d7220 */ /* 0x000fe20000400000 */
[----:B------:R-:W-:Y:S01]  /*6cc0*/  IADD3 R4, P0, R9, R2, RZ ;  /* 0x0000000209047210 */ /* 0x000fe20007f1e0ff */
[-C--:B------:R-:W-:Y:S01]  /*6cd0*/  FMUL R94, R94, R8.reuse ;  /* 0x000000085e5e7220 */ /* 0x080fe20000400000 */
[----:B------:R-:W-:Y:S01]  /*6ce0*/  F2FP.F16.F32.PACK_AB R89, RZ, R89 ;  /* 0x00000059ff59723e */ /* 0x000fe200000000ff */
[----:B------:R-:W-:Y:S01]  /*6cf0*/  FMUL R95, R95, R8 ;  /* 0x000000085f5f7220 */ /* 0x000fe20000400000 */
[----:B------:R-:W-:Y:S01]  /*6d00*/  F2FP.F16.F32.PACK_AB R90, RZ, R90 ;  /* 0x0000005aff5a723e */ /* 0x000fe200000000ff */
[----:B------:R-:W-:Y:S01]  /*6d10*/  IMAD.X R5, R7, 0x1, R3, P0 ;  /* 0x0000000107057824 */ /* 0x000fe200000e0603 */
[C---:B------:R-:W-:Y:S01]  /*6d20*/  ISETP.GT.AND P5, PT, R0.reuse, 0x8, P2 ;  /* 0x000000080000780c */ /* 0x040fe200017a4270 */
[----:B------:R-:W-:Y:S01]  /*6d30*/  @P4 STG.E.U16 desc[UR12][R2.64+0x2], R89 ;  /* 0x0000025902004986 */ /* 0x000fe2000c10150c */
[----:B------:R-:W-:Y:S01]  /*6d40*/  ISETP.GT.AND P4, PT, R0, 0x1, P3 ;  /* 0x000000010000780c */ /* 0x000fe20001f84270 */
[-C--:B------:R-:W-:Y:S01]  /*6d50*/  FMUL R96, R96, R8.reuse ;  /* 0x0000000860607220 */ /* 0x080fe20000400000 */
[----:B------:R-:W-:Y:S01]  /*6d60*/  F2FP.F16.F32.PACK_AB R91, RZ, R91 ;  /* 0x0000005bff5b723e */ /* 0x000fe200000000ff */
[----:B------:R-:W-:Y:S01]  /*6d70*/  @P1 STG.E.U16 desc[UR12][R4.64], R90 ;  /* 0x0000005a04001986 */ /* 0x000fe2000c10150c */
[----:B------:R-:W-:Y:S01]  /*6d80*/  ISETP.GT.AND P1, PT, R0, 0x9, P2 ;  /* 0x000000090000780c */ /* 0x000fe20001724270 */
[----:B------:R-:W-:Y:S01]  /*6d90*/  FMUL R97, R97, R8 ;  /* 0x0000000861617220 */ /* 0x000fe20000400000 */
[----:B------:R-:W-:Y:S01]  /*6da0*/  F2FP.F16.F32.PACK_AB R92, RZ, R92 ;  /* 0x0000005cff5c723e */ /* 0x000fe200000000ff */
[-C--:B------:R-:W-:Y:S01]  /*6db0*/  FMUL R98, R98, R8.reuse ;  /* 0x0000000862627220 */ /* 0x080fe20000400000 */
[----:B------:R-:W-:Y:S01]  /*6dc0*/  F2FP.F16.F32.PACK_AB R93, RZ, R93 ;  /* 0x0000005dff5d723e */ /* 0x000fe200000000ff */
[-C--:B------:R-:W-:Y:S01]  /*6dd0*/  FMUL R99, R99, R8.reuse ;  /* 0x0000000863637220 */ /* 0x080fe20000400000 */
[----:B------:R-:W-:Y:S01]  /*6de0*/  ISETP.GT.AND P0, PT, R0, 0x8, P3 ;  /* 0x000000080000780c */ /* 0x000fe20001f04270 */
[----:B------:R-:W-:Y:S01]  /*6df0*/  FMUL R100, R100, R8 ;  /* 0x0000000864647220 */ /* 0x000fe20000400000 */
[----:B------:R-:W-:Y:S01]  /*6e00*/  F2FP.F16.F32.PACK_AB R94, RZ, R94 ;  /* 0x0000005eff5e723e */ /* 0x000fe200000000ff */
[----:B------:R-:W-:Y:S01]  /*6e10*/  @P4 STG.E.U16 desc[UR12][R4.64+0x2], R91 ;  /* 0x0000025b04004986 */ /* 0x000fe2000c10150c */
[----:B------:R-:W-:Y:S01]  /*6e20*/  F2FP.F16.F32.PACK_AB R95, RZ, R95 ;  /* 0x0000005fff5f723e */ /* 0x000fe200000000ff */
[-C--:B------:R-:W-:Y:S01]  /*6e30*/  FMUL R101, R101, R8.reuse ;  /* 0x0000000865657220 */ /* 0x080fe20000400000 */
[C---:B------:R-:W-:Y:S01]  /*6e40*/  ISETP.GT.AND P4, PT, R0.reuse, 0x10, P2 ;  /* 0x000000100000780c */ /* 0x040fe20001784270 */
[----:B------:R-:W-:Y:S01]  /*6e50*/  @P5 STG.E.U16 desc[UR12][R2.64+0x10], R92 ;  /* 0x0000105c02005986 */ /* 0x000fe2000c10150c */
[----:B------:R-:W-:Y:S01]  /*6e60*/  ISETP.GT.AND P5, PT, R0, 0x10, P3 ;  /* 0x000000100000780c */ /* 0x000fe20001fa4270 */
[----:B------:R-:W-:Y:S01]  /*6e70*/  FMUL R102, R102, R8 ;  /* 0x0000000866667220 */ /* 0x000fe20000400000 */
[----:B------:R-:W-:Y:S01]  /*6e80*/  F2FP.F16.F32.PACK_AB R96, RZ, R96 ;  /* 0x00000060ff60723e */ /* 0x000fe200000000ff */
[----:B------:R-:W-:Y:S01]  /*6e90*/  @P1 STG.E.U16 desc[UR12][R2.64+0x12], R93 ;  /* 0x0000125d02001986 */ /* 0x000fe2000c10150c */
[C---:B------:R-:W-:Y:S01]  /*6ea0*/  ISETP.GT.AND P1, PT, R0.reuse, 0x9, P3 ;  /* 0x000000090000780c */ /* 0x040fe20001f24270 */
        /* <DEDUP_REMOVED lines=8> */
[----:B------:R-:W-:Y:S01]  /*6f30*/  FMUL R106, R106, R8 ;  /* 0x000000086a6a7220 */ /* 0x000fe20000400000 */
[----:B------:R-:W-:Y:S01]  /*6f40*/  F2FP.F16.F32.PACK_AB R100, RZ, R100 ;  /* 0x00000064ff64723e */ /* 0x000fe200000000ff */
[-C--:B------:R-:W-:Y:S01]  /*6f50*/  FMUL R107, R107, R8.reuse ;  /* 0x000000086b6b7220 */ /* 0x080fe20000400000 */
[----:B------:R-:W-:Y:S01]  /*6f60*/  F2FP.F16.F32.PACK_AB R101, RZ, R101 ;  /* 0x00000065ff65723e */ /* 0x000fe200000000ff */
        /* <DEDUP_REMOVED lines=21> */
[----:B------:R-:W-:Y:S01]  /*70c0*/  ISETP.GT.AND P4, PT, R0, 0x21, P2 ;  /* 0x000000210000780c */ /* 0x000fe20001784270 */
[-C--:B------:R-:W-:Y:S01]  /*70d0*/  FMUL R113, R113, R8.reuse ;  /* 0x0000000871717220 */ /* 0x080fe20000400000 */
[----:B------:R-:W-:Y:S01]  /*70e0*/  F2FP.F16.F32.PACK_AB R107, RZ, R107 ;  /* 0x0000006bff6b723e */ /* 0x000fe200000000ff */
        /* <DEDUP_REMOVED lines=102> */
[-C--:B------:R-:W-:Y:S01]  /*7750*/  FMUL R144, R144, R8.reuse ;  /* 0x0000000890907220 */ /* 0x080fe20000400000 */
[----:B------:R-:W-:Y:S01]  /*7760*/  ISETP.GT.AND P6, PT, R0, 0x68, P3 ;  /* 0x000000680000780c */ /* 0x000fe20001fc4270 */
[----:B------:R-:W-:Y:S01]  /*7770*/  FMUL R145, R145, R8 ;  /* 0x0000000891917220 */ /* 0x000fe20000400000 */
[----:B------:R-:W-:Y:S01]  /*7780*/  F2FP.F16.F32.PACK_AB R138, RZ, R138 ;  /* 0x0000008aff8a723e */ /* 0x000fe200000000ff */
[-C--:B------:R-:W-:Y:S01]  /*7790*/  FMUL R146, R146, R8.reuse ;  /* 0x0000000892927220 */ /* 0x080fe20000400000 */
[----:B------:R-:W-:Y:S01]  /*77a0*/  F2FP.F16.F32.PACK_AB R139, RZ, R139 ;  /* 0x0000008bff8b723e */ /* 0x000fe200000000ff */
[----:B------:R-:W-:Y:S01]  /*77b0*/  @P1 STG.E.U16 desc[UR12][R4.64+0x80], R122 ;  /* 0x0000807a04001986 */ /* 0x000fe2000c10150c */
[C---:B------:R-:W-:Y:S01]  /*77c0*/  ISETP.GT.AND P1, PT, R0.reuse, 0x48, P3 ;  /* 0x000000480000780c */ /* 0x040fe20001f24270 */
[----:B------:R-:W-:Y:S01]  /*77d0*/  FMUL R147, R147, R8 ;  /* 0x0000000893937220 */ /* 0x000fe20000400000 */
[----:B------:R-:W-:Y:S01]  /*77e0*/  F2FP.F16.F32.PACK_AB R140, RZ, R140 ;  /* 0x0000008cff8c723e */ /* 0x000fe200000000ff */
[----:B------:R-:W-:Y:S01]  /*77f0*/  @P4 STG.E.U16 desc[UR12][R4.64+0x82], R123 ;  /* 0x0000827b04004986 */ /* 0x000fe2000c10150c */
[----:B------:R-:W-:Y:S01]  /*7800*/  ISETP.GT.AND P4, PT, R0, 0x49, P3 ;  /* 0x000000490000780c */ /* 0x000fe20001f84270 */
[----:B------:R-:W-:Y:S01]  /*7810*/  FMUL R148, R148, R8 ;  /* 0x0000000894947220 */ /* 0x000fe20000400000 */
[----:B------:R-:W-:Y:S01]  /*7820*/  F2FP.F16.F32.PACK_AB R141, RZ, R141 ;  /* 0x0000008dff8d723e */ /* 0x000fe200000000ff */
[----:B------:R-:W-:Y:S01]  /*7830*/  @P0 STG.E.U16 desc[UR12][R2.64+0x90], R124 ;  /* 0x0000907c02000986 */ /* 0x000fe2000c10150c */
[----:B------:R-:W-:Y:S01]  /*7840*/  ISETP.GT.AND P0, PT, R0, 0x50, P3 ;  /* 0x000000500000780c */ /* 0x000fe20001f04270 */
[----:B------:R-:W-:Y:S01]  /*7850*/  IMAD.SHL.U32 R15, R16, 0x2, RZ ;  /* 0x00000002100f7824 */ /* 0x000fe200078e00ff */
        /* <DEDUP_REMOVED lines=26> */
[----:B------:R-:W-:Y:S01]  /*7a00*/  SHF.L.U64.HI R13, R16, 0x1, R11 ;  /* 0x00000001100d7819 */ /* 0x000fe2000001020b */
[-C--:B------:R-:W-:Y:S01]  /*7a10*/  FMUL R28, R28, R8.reuse ;  /* 0x000000081c1c7220 */ /* 0x080fe20000400000 */
[----:B------:R-:W-:Y:S01]  /*7a20*/  F2FP.F16.F32.PACK_AB R149, RZ, R149 ;  /* 0x00000095ff95723e */ /* 0x000fe200000000ff */
        /* <DEDUP_REMOVED lines=31> */
[----:B------:R-:W-:Y:S01]  /*7c20*/  ISETP.GT.AND P5, PT, R0, 0x69, P2 ;  /* 0x000000690000780c */ /* 0x000fe200017a4270 */
[-C--:B------:R-:W-:Y:S01]  /*7c30*/  FMUL R38, R38, R8.reuse ;  /* 0x0000000826267220 */ /* 0x080fe20000400000 */
[----:B------:R-:W-:Y:S01]  /*7c40*/  F2FP.F16.F32.PACK_AB R31, RZ, R31 ;  /* 0x0000001fff1f723e */ /* 0x000fe200000000ff */
[----:B------:R-:W-:Y:S01]  /*7c50*/  @P1 STG.E.U16 desc[UR12][R4.64+0xc0], R138 ;  /* 0x0000c08a04001986 */ /* 0x000fe2000c10150c */
[C---:B------:R-:W-:Y:S01]  /*7c60*/  ISETP.GT.AND P1, PT, R10.reuse, 0x40, PT ;  /* 0x000000400a00780c */ /* 0x040fe20003f24270 */
[----:B------:R-:W-:Y:S01]  /*7c70*/  FMUL R39, R39, R8 ;  /* 0x0000000827277220 */ /* 0x000fe20000400000 */
[----:B------:R-:W-:Y:S01]  /*7c80*/  F2FP.F16.F32.PACK_AB R32, RZ, R32 ;  /* 0x00000020ff20723e */ /* 0x000fe200000000ff */
[----:B------:R-:W-:Y:S01]  /*7c90*/  @P0 STG.E.U16 desc[UR12][R4.64+0xc2], R139 ;  /* 0x0000c28b04000986 */ /* 0x000fe2000c10150c */
[----:B------:R-:W-:Y:S01]  /*7ca0*/  ISETP.GT.AND P0, PT, R10, 0x48, PT ;  /* 0x000000480a00780c */ /* 0x000fe20003f04270 */
        /* <DEDUP_REMOVED lines=17> */
[C---:B------:R-:W-:Y:S01]  /*7dc0*/  ISETP.GT.AND P4, PT, R0.reuse, 0x78, P2 ;  /* 0x000000780000780c */ /* 0x040fe20001784270 */
[-C--:B------:R-:W-:Y:S01]  /*7dd0*/  FMUL R45, R45, R8.reuse ;  /* 0x000000082d2d7220 */ /* 0x080fe20000400000 */
[C---:B------:R-:W-:Y:S01]  /*7de0*/  ISETP.GT.AND P2, PT, R0.reuse, 0x79, P2 ;  /* 0x000000790000780c */ /* 0x040fe20001744270 */
        /* <DEDUP_REMOVED lines=15> */
[----:B------:R-:W-:Y:S01]  /*7ee0*/  IADD3 R10, P5, R15, R2, RZ ;  /* 0x000000020f0a7210 */ /* 0x000fe20007fbe0ff */
[----:B------:R-:W-:Y:S01]  /*7ef0*/  FMUL R51, R51, R8 ;  /* 0x0000000833337220 */ /* 0x000fe20000400000 */
[----:B------:R-:W-:Y:S01]  /*7f00*/  F2FP.F16.F32.PACK_AB R43, RZ, R43 ;  /* 0x0000002bff2b723e */ /* 0x000fe200000000ff */
[----:B------:R-:W-:Y:S01]  /*7f10*/  @P6 STG.E.U16 desc[UR12][R4.64+0xe2], R147 ;  /* 0x0000e29304006986 */ /* 0x000fe2000c10150c */
[----:B------:R-:W-:Y:S01]  /*7f20*/  F2FP.F16.F32.PACK_AB R44, RZ, R44 ;  /* 0x0000002cff2c723e */ /* 0x000fe200000000ff */
[----:B------:R-:W-:Y:S01]  /*7f30*/  IMAD.X R11, R13, 0x1, R3, P5 ;  /* 0x000000010d0b7824 */ /* 0x000fe200028e0603 */
[----:B------:R-:W-:Y:S01]  /*7f40*/  IADD3 R12, P5, P6, R9, R2, R15 ;  /* 0x00000002090c7210 */ /* 0x000fe20007ebe00f */
[----:B------:R-:W-:Y:S01]  /*7f50*/  @P4 STG.E.U16 desc[UR12][R2.64+0xf0], R148 ;  /* 0x0000f09402004986 */ /* 0x000fe2000c10150c */
[----:B------:R-:W-:Y:S01]  /*7f60*/  ISETP.GT.AND P4, PT, R0, 0x78, P3 ;  /* 0x000000780000780c */ /* 0x000fe20001f84270 */
[-C--:B------:R-:W-:Y:S01]  /*7f70*/  FMUL R52, R52, R8.reuse ;  /* 0x0000000834347220 */ /* 0x080fe20000400000 */
[C---:B------:R-:W-:Y:S01]  /*7f80*/  ISETP.GT.AND P3, PT, R0.reuse, 0x79, P3 ;  /* 0x000000790000780c */ /* 0x040fe20001f64270 */
[----:B------:R0:W-:Y:S01]  /*7f90*/  @P2 STG.E.U16 desc[UR12][R2.64+0xf2], R149 ;  /* 0x0000f29502002986 */ /* 0x0001e2000c10150c */
[----:B------:R-:W-:Y:S01]  /*7fa0*/  IADD3.X R13, R7, R3, R13, P5, P6 ;  /* 0x00000003070d7210 */ /* 0x000fe20002fec40d */
[-C--:B------:R-:W-:Y:S01]  /*7fb0*/  FMUL R53, R53, R8.reuse ;  /* 0x0000000835357220 */ /* 0x080fe20000400000 */
[----:B------:R-:W-:Y:S01]  /*7fc0*/  ISETP.GT.AND P5, PT, R0, 0x1, P1 ;  /* 0x000000010000780c */ /* 0x000fe20000fa4270 */
[-C--:B------:R-:W-:Y:S01]  /*7fd0*/  FMUL R54, R54, R8.reuse ;  /* 0x0000000836367220 */ /* 0x080fe20000400000 */
[----:B------:R-:W-:Y:S01]  /*7fe0*/  ISETP.GT.AND P2, PT, R0, RZ, P0 ;  /* 0x000000ff0000720c */ /* 0x000fe20000744270 */
[-C--:B------:R-:W-:Y:S01]  /*7ff0*/  FMUL R55, R55, R8.reuse ;  /* 0x0000000837377220 */ /* 0x080fe20000400000 */
[----:B------:R-:W-:Y:S01]  /*8000*/  F2FP.F16.F32.PACK_AB R45, RZ, R45 ;  /* 0x0000002dff2d723e */ /* 0x000fe200000000ff */
[----:B------:R-:W-:Y:S01]  /*8010*/  FMUL R56, R56, R8 ;  /* 0x0000000838387220 */ /* 0x000fe20000400000 */
[----:B------:R-:W-:Y:S01]  /*8020*/  F2FP.F16.F32.PACK_AB R46, RZ, R46 ;  /* 0x0000002eff2e723e */ /* 0x000fe200000000ff */
[----:B------:R-:W-:Y:S01]  /*8030*/  FMUL R57, R57, R8 ;  /* 0x0000000839397220 */ /* 0x000fe20000400000 */
[----:B------:R-:W-:Y:S01]  /*8040*/  F2FP.F16.F32.PACK_AB R47, RZ, R47 ;  /* 0x0000002fff2f723e */ /* 0x000fe200000000ff */
[----:B0-----:R-:W-:Y:S01]  /*8050*/  @P4 IMAD.MOV.U32 R2, RZ, RZ, R4 ;  /* 0x000000ffff024224 */ /* 0x001fe200078e0004 */
[----:B------:R-:W-:Y:S01]  /*8060*/  F2FP.F16.F32.PACK_AB R48, RZ, R48 ;  /* 0x00000030ff30723e */ /* 0x000fe200000000ff */
[----:B------:R-:W-:Y:S01]  /*8070*/  @P4 IMAD.MOV.U32 R3, RZ, RZ, R5 ;  /* 0x000000ffff034224 */ /* 0x000fe200078e0005 */
[----:B------:R-:W-:Y:S01]  /*8080*/  F2FP.F16.F32.PACK_AB R49, RZ, R49 ;  /* 0x00000031ff31723e */ /* 0x000fe200000000ff */
[----:B------:R-:W-:Y:S01]  /*8090*/  FMUL R58, R58, R8 ;  /* 0x000000083a3a7220 */ /* 0x000fe20000400000 */
[----:B------:R-:W-:Y:S01]  /*80a0*/  F2FP.F16.F32.PACK_AB R50, RZ, R50 ;  /* 0x00000032ff32723e */ /* 0x000fe200000000ff */
[-C--:B------:R-:W-:Y:S01]  /*80b0*/  FMUL R59, R59, R8.reuse ;  /* 0x000000083b3b7220 */ /* 0x080fe20000400000 */
[----:B------:R0:W-:Y:S01]  /*80c0*/  @P4 STG.E.U16 desc[UR12][R2.64+0xf0], R150 ;  /* 0x0000f09602004986 */ /* 0x0001e2000c10150c */
[----:B------:R-:W-:Y:S01]  /*80d0*/  ISETP.GT.AND P4, PT, R0, RZ, P1 ;  /* 0x000000ff0000720c */ /* 0x000fe20000f84270 */
[-C--:B------:R-:W-:Y:S01]  /*80e0*/  FMUL R60, R60, R8.reuse ;  /* 0x000000083c3c7220 */ /* 0x080fe20000400000 */
[----:B------:R-:W-:Y:S01]  /*80f0*/  F2FP.F16.F32.PACK_AB R51, RZ, R51 ;  /* 0x00000033ff33723e */ /* 0x000fe200000000ff */
[----:B------:R-:W-:Y:S01]  /*8100*/  @P3 STG.E.U16 desc[UR12][R4.64+0xf2], R151 ;  /* 0x0000f29704003986 */ /* 0x000fe2000c10150c */
[----:B------:R-:W-:Y:S01]  /*8110*/  IADD3 R6, P3, R10, R9, RZ ;  /* 0x000000090a067210 */ /* 0x000fe20007f7e0ff */
[----:B------:R-:W-:Y:S01]  /*8120*/  FMUL R61, R61, R8 ;  /* 0x000000083d3d7220 */ /* 0x000fe20000400000 */
[----:B------:R-:W-:Y:S01]  /*8130*/  F2FP.F16.F32.PACK_AB R52, RZ, R52 ;  /* 0x00000034ff34723e */ /* 0x000fe200000000ff */
[----:B------:R-:W-:Y:S01]  /*8140*/  @P5 STG.E.U16 desc[UR12][R10.64+0x2], R25 ;  /* 0x000002190a005986 */ /* 0x000fe2000c10150c */
[C---:B------:R-:W-:Y:S01]  /*8150*/  ISETP.GT.AND P5, PT, R0.reuse, 0x9, P1 ;  /* 0x000000090000780c */ /* 0x040fe20000fa4270 */
[----:B------:R-:W-:Y:S01]  /*8160*/  IMAD.X R7, R11, 0x1, R7, P3 ;  /* 0x000000010b077824 */ /* 0x000fe200018e0607 */
        /* <DEDUP_REMOVED lines=13> */
[----:B0-----:R-:W-:Y:S01]  /*8240*/  @P3 IMAD.MOV.U32 R2, RZ, RZ, R6 ;  /* 0x000000ffff023224 */ /* 0x001fe200078e0006 */
[----:B------:R-:W-:Y:S01]  /*8250*/  F2FP.F16.F32.PACK_AB R57, RZ, R57 ;  /* 0x00000039ff39723e */ /* 0x000fe200000000ff */
[----:B------:R-:W-:Y:S01]  /*8260*/  @P3 IMAD.MOV.U32 R3, RZ, RZ, R7 ;  /* 0x000000ffff033224 */ /* 0x000fe200078e0007 */
[----:B------:R-:W-:Y:S01]  /*8270*/  F2FP.F16.F32.PACK_AB R58, RZ, R58 ;  /* 0x0000003aff3a723e */ /* 0x000fe200000000ff */
[-C--:B------:R-:W-:Y:S01]  /*8280*/  FMUL R66, R66, R8.reuse ;  /* 0x0000000842427220 */ /* 0x080fe20000400000 */
[----:B------:R-:W-:Y:S01]  /*8290*/  F2FP.F16.F32.PACK_AB R59, RZ, R59 ;  /* 0x0000003bff3b723e */ /* 0x000fe200000000ff */
[-C--:B------:R-:W-:Y:S01]  /*82a0*/  FMUL R67, R67, R8.reuse ;  /* 0x0000000843437220 */ /* 0x080fe20000400000 */
[----:B------:R0:W-:Y:S01]  /*82b0*/  @P3 STG.E.U16 desc[UR12][R2.64+0x2], R27 ;  /* 0x0000021b02003986 */ /* 0x0001e2000c10150c */
        /* <DEDUP_REMOVED lines=21> */
[----:B------:R-:W-:Y:S01]  /*8410*/  FMUL R73, R73, R8 ;  /* 0x0000000849497220 */ /* 0x000fe20000400000 */
[----:B------:R-:W-:Y:S01]  /*8420*/  F2FP.F16.F32.PACK_AB R65, RZ, R65 ;  /* 0x00000041ff41723e */ /* 0x000fe200000000ff */
[----:B------:R-:W-:Y:S01]  /*8430*/  @P5 STG.E.U16 desc[UR12][R10.64+0x22], R33 ;  /* 0x000022210a005986 */ /* 0x000fe2000c10150c */
[----:B------:R-:W-:Y:S01]  /*8440*/  ISETP.GT.AND P5, PT, R0, 0x19, P1 ;  /* 0x000000190000780c */ /* 0x000fe20000fa4270 */
[--C-:B0-----:R-:W-:Y:S01]  /*8450*/  @P2 IMAD.MOV.U32 R2, RZ, RZ, R12.reuse ;  /* 0x000000ffff022224 */ /* 0x101fe200078e000c */
[----:B------:R-:W-:Y:S01]  /*8460*/  F2FP.F16.F32.PACK_AB R66, RZ, R66 ;  /* 0x00000042ff42723e */ /* 0x000fe200000000ff */
[--C-:B------:R-:W-:Y:S01]  /*8470*/  @P2 IMAD.MOV.U32 R3, RZ, RZ, R13.reuse ;  /* 0x000000ffff032224 */ /* 0x100fe200078e000d */
[----:B------:R-:W-:Y:S01]  /*8480*/  F2FP.F16.F32.PACK_AB R67, RZ, R67 ;  /* 0x00000043ff43723e */ /* 0x000fe200000000ff */
[----:B------:R-:W-:Y:S01]  /*8490*/  FMUL R74, R74, R8 ;  /* 0x000000084a4a7220 */ /* 0x000fe20000400000 */
[----:B------:R-:W-:Y:S01]  /*84a0*/  F2FP.F16.F32.PACK_AB R68, RZ, R68 ;  /* 0x00000044ff44723e */ /* 0x000fe200000000ff */
[-C--:B------:R-:W-:Y:S01]  /*84b0*/  FMUL R75, R75, R8.reuse ;  /* 0x000000084b4b7220 */ /* 0x080fe20000400000 */
[----:B------:R0:W-:Y:S01]  /*84c0*/  @P2 STG.E.U16 desc[UR12][R2.64+0x20], R34 ;  /* 0x0000202202002986 */ /* 0x0001e2000c10150c */
        /* <DEDUP_REMOVED lines=9> */
[----:B------:R-:W-:Y:S01]  /*8560*/  FMUL R80, R80, R8 ;  /* 0x0000000850507220 */ /* 0x000fe20000400000 */
[----:B------:R-:W-:Y:S01]  /*8570*/  F2FP.F16.F32.PACK_AB R73, RZ, R73 ;  /* 0x00000049ff49723e */ /* 0x000fe200000000ff */
[--C-:B0-----:R-:W-:Y:S01]  /*8580*/  @P3 IMAD.MOV.U32 R2, RZ, RZ, R12.reuse ;  /* 0x000000ffff023224 */ /* 0x101fe200078e000c */
[----:B------:R-:W-:Y:S01]  /*8590*/  F2FP.F16.F32.PACK_AB R74, RZ, R74 ;  /* 0x0000004aff4a723e */ /* 0x000fe200000000ff */
[--C-:B------:R-:W-:Y:S01]  /*85a0*/  @P3 IMAD.MOV.U32 R3, RZ, RZ, R13.reuse ;  /* 0x000000ffff033224 */ /* 0x100fe200078e000d */
[----:B------:R-:W-:Y:S01]  /*85b0*/  ISETP.GT.AND P6, PT, R0, 0x68, P0 ;  /* 0x000000680000780c */ /* 0x000fe200007c4270 */
[-C--:B------:R-:W-:Y:S01]  /*85c0*/  FMUL R81, R81, R8.reuse ;  /* 0x0000000851517220 */ /* 0x080fe20000400000 */
[----:B------:R-:W-:Y:S01]  /*85d0*/  F2FP.F16.F32.PACK_AB R75, RZ, R75 ;  /* 0x0000004bff4b723e */ /* 0x000fe200000000ff */
[-C--:B------:R-:W-:Y:S01]  /*85e0*/  FMUL R82, R82, R8.reuse ;  /* 0x0000000852527220 */ /* 0x080fe20000400000 */
[----:B------:R0:W-:Y:S01]  /*85f0*/  @P3 STG.E.U16 desc[UR12][R2.64+0x22], R35 ;  /* 0x0000222302003986 */ /* 0x0001e2000c10150c */
        /* <DEDUP_REMOVED lines=17> */
[----:B------:R-:W-:Y:S01]  /*8710*/  FMUL R8, R87, R8 ;  /* 0x0000000857087220 */ /* 0x000fe20000400000 */
[----:B------:R0:W-:Y:S01]  /*8720*/  @P2 STG.E.U16 desc[UR12][R2.64+0x30], R38 ;  /* 0x0000302602002986 */ /* 0x0001e2000c10150c */
[----:B------:R-:W-:-:S02]  /*8730*/  ISETP.GT.AND P2, PT, R0, 0x20, P0 ;  /* 0x000000200000780c */ /* 0x000fc40000744270 */
[----:B------:R-:W-:Y:S02]  /*8740*/  F2FP.F16.F32.PACK_AB R82, RZ, R82 ;  /* 0x00000052ff52723e */ /* 0x000fe400000000ff */
[----:B------:R-:W-:Y:S02]  /*8750*/  F2FP.F16.F32.PACK_AB R83, RZ, R83 ;  /* 0x00000053ff53723e */ /* 0x000fe400000000ff */
[----:B------:R-:W-:Y:S02]  /*8760*/  F2FP.F16.F32.PACK_AB R84, RZ, R84 ;  /* 0x00000054ff54723e */ /* 0x000fe400000000ff */
[----:B------:R-:W-:Y:S02]  /*8770*/  F2FP.F16.F32.PACK_AB R85, RZ, R85 ;  /* 0x00000055ff55723e */ /* 0x000fe400000000ff */
[----:B------:R-:W-:Y:S01]  /*8780*/  F2FP.F16.F32.PACK_AB R86, RZ, R86 ;  /* 0x00000056ff56723e */ /* 0x000fe200000000ff */
[----:B0-----:R-:W-:Y:S02]  /*8790*/  @P3 IMAD.MOV.U32 R2, RZ, RZ, R12 ;  /* 0x000000ffff023224 */ /* 0x001fe400078e000c */
[----:B------:R-:W-:-:S05]  /*87a0*/  @P3 IMAD.MOV.U32 R3, RZ, RZ, R13 ;  /* 0x000000ffff033224 */ /* 0x000fca00078e000d */
[----:B------:R0:W-:Y:S01]  /*87b0*/  @P3 STG.E.U16 desc[UR12][R2.64+0x32], R39 ;  /* 0x0000322702003986 */ /* 0x0001e2000c10150c */
[----:B------:R-:W-:-:S03]  /*87c0*/  ISETP.GT.AND P3, PT, R0, 0x21, P0 ;  /* 0x000000210000780c */ /* 0x000fc60000764270 */
[----:B------:R-:W-:Y:S01]  /*87d0*/  @P4 STG.E.U16 desc[UR12][R10.64+0x40], R40 ;  /* 0x000040280a004986 */ /* 0x000fe2000c10150c */
[----:B------:R-:W-:-:S03]  /*87e0*/  ISETP.GT.AND P4, PT, R0, 0x28, P1 ;  /* 0x000000280000780c */ /* 0x000fc60000f84270 */
[----:B------:R-:W-:Y:S01]  /*87f0*/  @P5 STG.E.U16 desc[UR12][R10.64+0x42], R41 ;  /* 0x000042290a005986 */ /* 0x000fe2000c10150c */
[----:B------:R-:W-:Y:S01]  /*8800*/  ISETP.GT.AND P5, PT, R0, 0x29, P1 ;  /* 0x000000290000780c */ /* 0x000fe20000fa4270 */
[----:B0-----:R-:W-:Y:S02]  /*8810*/  @P2 IMAD.MOV.U32 R2, RZ, RZ, R12 ;  /* 0x000000ffff022224 */ /* 0x001fe400078e000c */
[----:B------:R-:W-:-:S05]  /*8820*/  @P2 IMAD.MOV.U32 R3, RZ, RZ, R13 ;  /* 0x000000ffff032224 */ /* 0x000fca00078e000d */
[----:B------:R0:W-:Y:S01]  /*8830*/  @P2 STG.E.U16 desc[UR12][R2.64+0x40], R42 ;  /* 0x0000402a02002986 */ /* 0x0001e2000c10150c */
[----:B------:R-:W-:Y:S01]  /*8840*/  ISETP.GT.AND P2, PT, R0, 0x28, P0 ;  /* 0x000000280000780c */ /* 0x000fe20000744270 */
        /* <DEDUP_REMOVED lines=111> */
[C---:B------:R-:W-:Y:S02]  /*8f40*/  ISETP.GT.AND P3, PT, R0.reuse, 0x78, P1 ;  /* 0x000000780000780c */ /* 0x040fe40000f64270 */
[C---:B------:R-:W-:Y:S01]  /*8f50*/  ISETP.GT.AND P1, PT, R0.reuse, 0x79, P1 ;  /* 0x000000790000780c */ /* 0x040fe20000f24270 */
[----:B------:R-:W-:Y:S01]  /*8f60*/  @P4 STG.E.U16 desc[UR12][R10.64+0xe0], R80 ;  /* 0x0000e0500a004986 */ /* 0x000fe2000c10150c */
[C---:B------:R-:W-:Y:S02]  /*8f70*/  ISETP.GT.AND P4, PT, R0.reuse, 0x71, P0 ;  /* 0x000000710000780c */ /* 0x040fe40000784270 */
[----:B------:R-:W-:Y:S01]  /*8f80*/  ISETP.GT.AND P0, PT, R0, 0x79, P0 ;  /* 0x000000790000780c */ /* 0x000fe20000704270 */
[----:B------:R-:W-:Y:S01]  /*8f90*/  @P2 STG.E.U16 desc[UR12][R10.64+0xe2], R81 ;  /* 0x0000e2510a002986 */ /* 0x000fe2000c10150c */
[----:B0-----:R-:W-:Y:S02]  /*8fa0*/  @P5 IMAD.MOV.U32 R2, RZ, RZ, R12 ;  /* 0x000000ffff025224 */ /* 0x001fe400078e000c */
[----:B------:R-:W-:-:S05]  /*8fb0*/  @P5 IMAD.MOV.U32 R3, RZ, RZ, R13 ;  /* 0x000000ffff035224 */ /* 0x000fca00078e000d */
[----:B------:R0:W-:Y:S02]  /*8fc0*/  @P5 STG.E.U16 desc[UR12][R2.64+0xe0], R82 ;  /* 0x0000e05202005986 */ /* 0x0001e4000c10150c */
[----:B0-----:R-:W-:Y:S02]  /*8fd0*/  @P4 IMAD.MOV.U32 R2, RZ, RZ, R12 ;  /* 0x000000ffff024224 */ /* 0x001fe400078e000c */
[----:B------:R-:W-:-:S05]  /*8fe0*/  @P4 IMAD.MOV.U32 R3, RZ, RZ, R13 ;  /* 0x000000ffff034224 */ /* 0x000fca00078e000d */
[----:B------:R0:W-:Y:S04]  /*8ff0*/  @P4 STG.E.U16 desc[UR12][R2.64+0xe2], R83 ;  /* 0x0000e25302004986 */ /* 0x0001e8000c10150c */
[----:B------:R1:W-:Y:S04]  /*9000*/  @P3 STG.E.U16 desc[UR12][R10.64+0xf0], R84 ;  /* 0x0000f0540a003986 */ /* 0x0003e8000c10150c */
[----:B------:R1:W-:Y:S01]  /*9010*/  @P1 STG.E.U16 desc[UR12][R10.64+0xf2], R85 ;  /* 0x0000f2550a001986 */ /* 0x0003e2000c10150c */
[----:B0-----:R-:W-:Y:S02]  /*9020*/  @P6 IMAD.MOV.U32 R2, RZ, RZ, R12 ;  /* 0x000000ffff026224 */ /* 0x001fe400078e000c */
[----:B------:R-:W-:-:S05]  /*9030*/  @P6 IMAD.MOV.U32 R3, RZ, RZ, R13 ;  /* 0x000000ffff036224 */ /* 0x000fca00078e000d */
[----:B------:R1:W-:Y:S01]  /*9040*/  @P6 STG.E.U16 desc[UR12][R2.64+0xf0], R86 ;  /* 0x0000f05602006986 */ /* 0x0003e2000c10150c */
[----:B------:R-:W-:Y:S05]  /*9050*/  @!P0 EXIT ;  /* 0x000000000000894d */ /* 0x000fea0003800000 */
[----:B------:R-:W-:-:S05]  /*9060*/  F2FP.F16.F32.PACK_AB R8, RZ, R8 ;  /* 0x00000008ff08723e */ /* 0x000fca00000000ff */
[----:B------:R-:W-:Y:S01]  /*9070*/  STG.E.U16 desc[UR12][R12.64+0xf2], R8 ;  /* 0x0000f2080c007986 */ /* 0x000fe2000c10150c */
[----:B------:R-:W-:Y:S05]  /*9080*/  EXIT ;  /* 0x000000000000794d */ /* 0x000fea0003800000 */
.L_x_9:
[----:B------:R-:W-:-:S13]  /*9090*/  ISETP.NE.AND P0, PT, R4, RZ, PT ;  /* 0x000000ff0400720c */ /* 0x000fda0003f05270 */
[----:B------:R-:W-:Y:S05]  /*90a0*/  @P0 EXIT ;  /* 0x000000000000094d */ /* 0x000fea0003800000 */
[----:B------:R-:W-:Y:S01]  /*90b0*/  ELECT P0, URZ, PT ;  /* 0x00000000003f782f */ /* 0x000fe20003800000 */
[----:B------:R-:W-:-:S12]  /*90c0*/  BSSY B0, `(.L_x_272) ;  /* 0x000008c000007945 */ /* 0x000fd80003800000 */
[----:B------:R-:W-:Y:S05]  /*90d0*/  @!P0 BRA `(.L_x_273) ;  /* 0x0000000800288947 */ /* 0x000fea0003800000 */
[----:B------:R-:W-:Y:S02]  /*90e0*/  ISETP.GE.AND P0, PT, R2, 0x1, PT ;  /* 0x000000010200780c */ /* 0x000fe40003f06270 */
[----:B------:R-:W-:-:S04]  /*90f0*/  SHF.R.S32.HI R3, RZ, 0x1f, R6 ;  /* 0x0000001fff037819 */ /* 0x000fc80000011406 */
[----:B------:R-:W-:-:S07]  /*9100*/  LEA.HI R4, R3, R6, RZ, 0x7 ;  /* 0x0000000603047211 */ /* 0x000fce00078f38ff */
[----:B------:R-:W-:Y:S05]  /*9110*/  @!P0 BRA `(.L_x_273) ;  /* 0x0000000800188947 */ /* 0x000fea0003800000 */
[----:B------:R-:W2:Y:S01]  /*9120*/  S2R R3, SR_CTAID.X ;  /* 0x0000000000037919 */ /* 0x000ea20000002500 */
[----:B------:R-:W-:Y:S01]  /*9130*/  LOP3.LUT R5, R4, 0xffffff80, RZ, 0xc0, !PT ;  /* 0xffffff8004057812 */ /* 0x000fe200078ec0ff */
[----:B------:R-:W-:Y:S01]  /*9140*/  ULDC UR4, c[0x0][0x384] ;  /* 0x0000e10000047ab9 */ /* 0x000fe20000000800 */
[C---:B------:R-:W-:Y:S01]  /*9150*/  LOP3.LUT P0, RZ, R6.reuse, 0x1f, RZ, 0xc0, !PT ;  /* 0x0000001f06ff7812 */ /* 0x040fe2000780c0ff */
[----:B------:R-:W3:Y:S01]  /*9160*/  S2R R7, SR_CTAID.Y ;  /* 0x0000000000077919 */ /* 0x000ee20000002600 */
[----:B------:R-:W-:Y:S01]  /*9170*/  ULDC UR5, c[0x0][0x388] ;  /* 0x0000e20000057ab9 */ /* 0x000fe20000000800 */
[----:B------:R-:W-:Y:S01]  /*9180*/  IMAD.IADD R5, R6, 0x1, -R5 ;  /* 0x0000000106057824 */ /* 0x000fe200078e0a05 */
[----:B------:R-:W-:Y:S01]  /*9190*/  LOP3.LUT R22, R0, 0x2, RZ, 0xfc, !PT ;  /* 0x0000000200167812 */ /* 0x000fe200078efcff */
[----:B------:R-:W-:Y:S01]  /*91a0*/  VIADD R23, R2, 0x1 ;  /* 0x0000000102177836 */ /* 0x000fe20000000000 */
[----:B01---5:R-:W-:Y:S01]  /*91b0*/  CS2R R8, SRZ ;  /* 0x0000000000087805 */ /* 0x023fe2000001ff00 */
[----:B------:R-:W-:Y:S01]  /*91c0*/  IMAD.MOV.U32 R4, RZ, RZ, RZ ;  /* 0x000000ffff047224 */ /* 0x000fe200078e00ff */
[----:B------:R-:W-:-:S02]  /*91d0*/  ISETP.NE.AND P1, PT, R5, RZ, PT ;  /* 0x000000ff0500720c */ /* 0x000fc40003f25270 */
[----:B------:R-:W-:Y:S01]  /*91e0*/  ISETP.NE.OR P0, PT, R5, RZ, !P0 ;  /* 0x000000ff0500720c */ /* 0x000fe20004705670 */
[----:B------:R-:W-:Y:S02]  /*91f0*/  IMAD.MOV.U32 R5, RZ, RZ, 0x1 ;  /* 0x00000001ff057424 */ /* 0x000fe400078e00ff */
[----:B--2---:R-:W-:-:S04]  /*9200*/  IMAD.SHL.U32 R18, R3, 0x80, RZ ;  /* 0x0000008003127824 */ /* 0x004fc800078e00ff */
[----:B------:R-:W-:-:S04]  /*9210*/  IMAD.HI.U32 R3, R18, UR4, RZ ;  /* 0x0000000412037c27 */ /* 0x000fc8000f8e00ff */
[----:B---3--:R-:W-:Y:S01]  /*9220*/  IMAD.SHL.U32 R17, R7, 0x80, RZ ;  /* 0x0000008007117824 */ /* 0x008fe200078e00ff */
[----:B------:R-:W-:Y:S02]  /*9230*/  CS2R R6, SRZ ;  /* 0x0000000000067805 */ /* 0x000fe4000001ff00 */
[----:B------:R-:W-:Y:S01]  /*9240*/  SHF.R.U32.HI R3, RZ, UR5, R3 ;  /* 0x00000005ff037c19 */ /* 0x000fe20008011603 */
[----:B------:R-:W-:-:S07]  /*9250*/  VIADD R19, R17, 0x40 ;  /* 0x0000004011137836 */ /* 0x000fce0000000000 */
.L_x_277:
[----:B------:R-:W0:Y:S01]  /*9260*/  S2R R11, SR_CgaCtaId ;  /* 0x00000000000b7919 */ /* 0x000e220000008800 */
[----:B------:R-:W-:-:S04]  /*9270*/  MOV R10, 0x400 ;  /* 0x00000400000a7802 */ /* 0x000fc80000000f00 */
[----:B0-----:R-:W-:Y:S02]  /*9280*/  LEA R15, R11, R10, 0x18 ;  /* 0x0000000a0b0f7211 */ /* 0x001fe400078ec0ff */
[----:B------:R-:W-:-:S03]  /*9290*/  SHF.L.U32 R10, R5, 0x1f, RZ ;  /* 0x0000001f050a7819 */ /* 0x000fc600000006ff */
[----:B------:R-:W-:-:S07]  /*92a0*/  IMAD R13, R4, 0x8, R15 ;  /* 0x00000008040d7824 */ /* 0x000fce00078e020f */
.L_x_274:
[----:B0-----:R0:W1:Y:S02]  /*92b0*/  SYNCS.PHASECHK.TRANS64.TRYWAIT P2, [R13+URZ+0x38038], R10 ;  /* 0x0380380a0d0075a7 */ /* 0x001064000804017f */
[----:B-1----:R-:W-:Y:S05]  /*92c0*/  @!P2 NANOSLEEP.SYNCS 0x989680 ;  /* 0x009896800000a95d */ /* 0x002fea0003900000 */
[----:B------:R-:W1:Y:S02]  /*92d0*/  @!P2 SYNCS.PHASECHK.TRANS64 P2, [R13+URZ+0x38038], R10 ;  /* 0x0380380a0d00a5a7 */ /* 0x000e64000804007f */
[----:B-1----:R-:W-:Y:S05]  /*92e0*/  @!P2 BRA `(.L_x_274) ;  /* 0xfffffffc00f0a947 */ /* 0x002fea000383ffff */
[----:B0-----:R-:W0:Y:S02]  /*92f0*/  @!P1 LDC R10, c[0x0][0x580] ;  /* 0x00016000ff0a9b82 */ /* 0x001e240000000800 */
[----:B0-----:R0:W-:Y:S02]  /*9300*/  @!P1 SYNCS.ARRIVE.TRANS64 RZ, [R13+URZ+0x38000], R10 ;  /* 0x0380000a0dff99a7 */ /* 0x0011e4000800003f */
[----:B0-----:R-:W-:-:S04]  /*9310*/  PRMT R10, R22, 0x9910, RZ ;  /* 0x00009910160a7816 */ /* 0x001fc800000000ff */
[----:B------:R-:W-:-:S13]  /*9320*/  ISETP.NE.AND P2, PT, R10, 0x2, PT ;  /* 0x000000020a00780c */ /* 0x000fda0003f45270 */
[----:B------:R-:W-:Y:S05]  /*9330*/  @P2 BRA `(.L_x_275) ;  /* 0x0000000000042947 */ /* 0x000fea0003800000 */
[----:B------:R-:W-:Y:S01]  /*9340*/  BPT.TRAP 0x1 ;  /* 0x000000040000795c */ /* 0x000fe20000300000 */
.L_x_275:
[----:B------:R-:W-:Y:S05]  /*9350*/  @P0 BRA `(.L_x_276) ;  /* 0x0000000000040947 */ /* 0x000fea0003800000 */
[----:B------:R-:W-:Y:S01]  /*9360*/  BPT.TRAP 0x1 ;  /* 0x000000040000795c */ /* 0x000fe20000300000 */
.L_x_276:
[----:B------:R-:W0:Y:S01]  /*9370*/  LDC R11, c[0x0][0x380] ;  /* 0x0000e000ff0b7b82 */ /* 0x000e220000000800 */
[----:B------:R-:W-:Y:S01]  /*9380*/  R2UR UR4, R3 ;  /* 0x00000000030472ca */ /* 0x000fe200000e0000 */
[----:B------:R-:W-:Y:S01]  /*9390*/  ULDC UR18, c[0x0][0x38c] ;  /* 0x0000e30000127ab9 */ /* 0x000fe20000000800 */
[----:B------:R-:W-:Y:S01]  /*93a0*/  R2UR UR16, R18 ;  /* 0x00000000121072ca */ /* 0x000fe200000e0000 */
[----:B------:R-:W-:Y:S01]  /*93b0*/  UISETP.NE.AND UP0, UPT, UR18, 0x1, UPT ;  /* 0x000000011200788c */ /* 0x000fe2000bf05270 */
[----:B------:R-:W-:Y:S01]  /*93c0*/  R2UR UR10, R15 ;  /* 0x000000000f0a72ca */ /* 0x000fe200000e0000 */
[----:B------:R-:W-:Y:S01]  /*93d0*/  ULDC UR19, c[0x0][0x398] ;  /* 0x0000e60000137ab9 */ /* 0x000fe20000000800 */
[----:B------:R-:W-:Y:S01]  /*93e0*/  R2UR UR25, R13 ;  /* 0x000000000d1972ca */ /* 0x000fe200000e0000 */
[----:B------:R-:W1:Y:S01]  /*93f0*/  LDC.64 R14, c[0x0][0x3d0] ;  /* 0x0000f400ff0e7b82 */ /* 0x000e620000000a00 */
[----:B------:R-:W-:Y:S01]  /*9400*/  R2UR UR24, R4 ;  /* 0x00000000041872ca */ /* 0x000fe200000e0000 */
[----:B------:R-:W-:Y:S01]  /*9410*/  ULDC UR31, c[0x0][0x3ec] ;  /* 0x0000fb00001f7ab9 */ /* 0x000fe20000000800 */
[----:B------:R-:W-:Y:S01]  /*9420*/  R2UR UR26, R8 ;  /* 0x00000000081a72ca */ /* 0x000fe200000e0000 */
[----:B------:R-:W-:Y:S01]  /*9430*/  ULDC.64 UR8, c[0x0][0x3c0] ;  /* 0x0000f00000087ab9 */ /* 0x000fe20000000a00 */
[----:B------:R-:W-:Y:S01]  /*9440*/  R2UR UR20, R9 ;  /* 0x00000000091472ca */ /* 0x000fe200000e0000 */
[----:B------:R-:W-:Y:S01]  /*9450*/  ULDC.64 UR32, c[0x0][0x198] ;  /* 0x0000660000207ab9 */ /* 0x000fe20000000a00 */
[----:B------:R-:W-:Y:S01]  /*9460*/  @UP0 ULDC.64 UR6, c[0x0][0x390] ;  /* 0x0000e40000060ab9 */ /* 0x000fe20000000a00 */
[----:B------:R-:W2:Y:S01]  /*9470*/  LDC.64 R12, c[0x0][0x3f8] ;  /* 0x0000fe00ff0c7b82 */ /* 0x000ea20000000a00 */
[----:B------:R-:W-:Y:S01]  /*9480*/  VIADD R23, R23, 0xffffffff ;  /* 0xffffffff17177836 */ /* 0x000fe20000000000 */
[----:B------:R-:W-:Y:S01]  /*9490*/  R2UR UR21, R7 ;  /* 0x00000000071572ca */ /* 0x000fe200000e0000 */
[----:B------:R-:W-:Y:S01]  /*94a0*/  ULDC.64 UR28, c[0x0][0x3f0] ;  /* 0x0000fc00001c7ab9 */ /* 0x000fe20000000a00 */
[----:B------:R-:W-:Y:S01]  /*94b0*/  R2UR UR22, R6 ;  /* 0x00000000061672ca */ /* 0x000fe200000e0000 */
[----:B------:R-:W-:Y:S01]  /*94c0*/  UIADD3 UR25, UR25, 0x38000, URZ ;  /* 0x0003800019197890 */ /* 0x000fe2000fffe03f */
[----:B------:R-:W-:Y:S01]  /*94d0*/  ISETP.GT.AND P6, PT, R23, 0x1, PT ;  /* 0x000000011700780c */ /* 0x000fe20003fc4270 */
[----:B------:R-:W-:Y:S01]  /*94e0*/  ULEA UR24, UR24, UR10, 0xe ;  /* 0x0000000a18187291 */ /* 0x000fe2000f8e703f */
[----:B0-----:R-:W-:Y:S01]  /*94f0*/  ISETP.NE.AND P2, PT, R11, 0x1, PT ;  /* 0x000000010b00780c */ /* 0x001fe20003f45270 */
[----:B------:R-:W0:Y:S01]  /*9500*/  LDC R16, c[0x0][0x400] ;  /* 0x00010000ff107b82 */ /* 0x000e220000000800 */
[----:B------:R-:W-:Y:S01]  /*9510*/  USHF.L.U32 UR26, UR26, 0x6, URZ ;  /* 0x000000061a1a7899 */ /* 0x000fe2000800063f */
[----:B------:R-:W-:Y:S01]  /*9520*/  VIADD R4, R4, 0x1 ;  /* 0x0000000104047836 */ /* 0x000fe20000000000 */
[----:B------:R-:W-:Y:S01]  /*9530*/  UMOV UR34, 0x0 ;  /* 0x0000000000227882 */ /* 0x000fe20000000000 */
[----:B------:R-:W-:Y:S01]  /*9540*/  UMOV UR35, 0x10000000 ;  /* 0x1000000000237882 */ /* 0x000fe20000000000 */
[----:B------:R-:W-:Y:S01]  /*9550*/  UMOV UR12, UR20 ;  /* 0x00000014000c7c82 */ /* 0x000fe20008000000 */
[----:B------:R-:W-:Y:S01]  /*9560*/  UMOV UR13, UR21 ;  /* 0x00000015000d7c82 */ /* 0x000fe20008000000 */
[----:B------:R-:W-:Y:S01]  /*9570*/  ISETP.NE.AND P5, PT, R4, 0x7, PT ;  /* 0x000000070400780c */ /* 0x000fe20003fa5270 */
[----:B------:R-:W3:Y:S01]  /*9580*/  LDC.64 R20, c[0x0][0x3e0] ;  /* 0x0000f800ff147b82 */ /* 0x000ee20000000a00 */
[----:B------:R-:W-:-:S02]  /*9590*/  UMOV UR14, UR22 ;  /* 0x00000016000e7c82 */ /* 0x000fc40008000000 */
[----:B------:R-:W-:Y:S01]  /*95a0*/  SEL R4, R4, RZ, P5 ;  /* 0x000000ff04047207 */ /* 0x000fe20002800000 */
[----:B------:R-:W-:-:S05]  /*95b0*/  @P2 IMAD.U32 R10, RZ, RZ, UR4 ;  /* 0x00000004ff0a2e24 */ /* 0x000fca000f8e00ff */
[----:B------:R-:W-:Y:S01]  /*95c0*/  @P2 R2UR UR16, R10 ;  /* 0x000000000a1022ca */ /* 0x000fe200000e0000 */
[----:B------:R-:W-:-:S05]  /*95d0*/  VIADD R10, R8, 0x1 ;  /* 0x00000001080a7836 */ /* 0x000fca0000000000 */
[----:B------:R-:W-:-:S07]  /*95e0*/  ISETP.NE.AND P2, PT, R10, UR15, PT ;  /* 0x0000000f0a007c0c */ /* 0x000fce000bf45270 */
[----:B------:R-:W-:Y:S02]  /*95f0*/  UIMAD.WIDE.U32 UR4, UR16, UR6, URZ ;  /* 0x00000006100472a5 */ /* 0x000fe4000f8e003f */
[----:B------:R-:W-:Y:S02]  /*9600*/  UIADD3 UR4, -UR16, URZ, URZ ;  /* 0x0000003f10047290 */ /* 0x000fe4000fffe13f */
[----:B------:R-:W-:Y:S01]  /*9610*/  UMOV UR17, UR16 ;  /* 0x0000001000117c82 */ /* 0x000fe20008000000 */
[----:B------:R-:W-:Y:S02]  /*9620*/  @UP0 USHF.R.U32.HI UR17, URZ, UR7, UR5 ;  /* 0x000000073f110299 */ /* 0x000fe40008011605 */
[----:B------:R-:W-:Y:S01]  /*9630*/  UISETP.NE.AND UP0, UPT, UR19, 0x1, UPT ;  /* 0x000000011300788c */ /* 0x000fe2000bf05270 */
[----:B------:R-:W-:Y:S01]  /*9640*/  IMAD R8, R11, UR4, R18 ;  /* 0x000000040b087c24 */ /* 0x000fe2000f8e0212 */
[----:B------:R-:W-:Y:S01]  /*9650*/  ULDC.64 UR6, c[0x0][0x3c8] ;  /* 0x0000f20000067ab9 */ /* 0x000fe20000000a00 */
[C---:B------:R-:W-:Y:S01]  /*9660*/  VIADD R11, R9.reuse, 0x1 ;  /* 0x00000001090b7836 */ /* 0x040fe20000000000 */
[----:B------:R-:W-:Y:S01]  /*9670*/  UIADD3 UR23, -UR17, URZ, URZ ;  /* 0x0000003f11177290 */ /* 0x000fe2000fffe13f */
[----:B------:R-:W-:Y:S01]  /*9680*/  @P2 IMAD.MOV R11, RZ, RZ, R9 ;  /* 0x000000ffff0b2224 */ /* 0x000fe200078e0209 */
[----:B------:R-:W-:Y:S01]  /*9690*/  R2UR UR27, R8 ;  /* 0x00000000081b72ca */ /* 0x000fe200000e0000 */
[----:B--2---:R-:W-:Y:S01]  /*96a0*/  IMAD R9, R9, UR7, R12 ;  /* 0x0000000709097c24 */ /* 0x004fe2000f8e020c */
[----:B------:R-:W-:Y:S01]  /*96b0*/  UMOV UR30, UR17 ;  /* 0x00000011001e7c82 */ /* 0x000fe20008000000 */
[----:B-1----:R-:W-:Y:S01]  /*96c0*/  IMAD R8, R7, R14, R13 ;  /* 0x0000000e07087224 */ /* 0x002fe200078e020d */
[----:B---3--:R-:W-:Y:S01]  /*96d0*/  ISETP.NE.AND P3, PT, R11, R20, PT ;  /* 0x000000140b00720c */ /* 0x008fe20003f65270 */
[----:B------:R-:W-:Y:S01]  /*96e0*/  @UP0 ULDC UR10, c[0x0][0x39c] ;  /* 0x0000e700000a0ab9 */ /* 0x000fe20000000800 */
[----:B------:R-:W-:Y:S01]  /*96f0*/  @UP0 ULDC UR7, c[0x0][0x3a0] ;  /* 0x0000e80000070ab9 */ /* 0x000fe20000000800 */
[----:B------:R-:W-:Y:S01]  /*9700*/  IMAD.U32 R9, R8, 0x20, R9 ;  /* 0x0000002008097824 */ /* 0x000fe200078e0009 */
[----:B------:R-:W-:Y:S01]  /*9710*/  UIMAD.WIDE.U32 UR10, UR17, UR10, URZ ;  /* 0x0000000a110a72a5 */ /* 0x000fe2000f8e003f */
[----:B0-----:R-:W-:Y:S01]  /*9720*/  IMAD R8, R6, R15, R16 ;  /* 0x0000000f06087224 */ /* 0x001fe200078e0210 */
[----:B------:R-:W-:Y:S01]  /*9730*/  UIADD3 UR4, UP1, UR32, 0xf0, URZ ;  /* 0x000000f020047890 */ /* 0x000fe2000ff3e03f */
[----:B------:R-:W-:Y:S01]  /*9740*/  VIADD R12, R7, 0x1 ;  /* 0x00000001070c7836 */ /* 0x000fe20000000000 */
[----:B------:R-:W-:Y:S01]  /*9750*/  @UP0 USHF.R.U32.HI UR30, URZ, UR7, UR11 ;  /* 0x000000073f1e0299 */ /* 0x000fe2000801160b */
[----:B------:R-:W-:Y:S01]  /*9760*/  IMAD.U32 R8, R8, 0x400, R9 ;  /* 0x0000040008087824 */ /* 0x000fe200078e0009 */
[----:B------:R-:W-:Y:S01]  /*9770*/  UIMAD UR27, UR27, UR8, UR31 ;  /* 0x000000081b1b72a4 */ /* 0x000fe2000f8e021f */
[----:B------:R-:W-:Y:S01]  /*9780*/  R2UR UR10, R19 ;  /* 0x00000000130a72ca */ /* 0x000fe200000e0000 */
[----:B------:R-:W-:Y:S01]  /*9790*/  UIADD3 UR7, -UR30, URZ, URZ ;  /* 0x0000003f1e077290 */ /* 0x000fe2000fffe13f */
[----:B------:R-:W-:Y:S01]  /*97a0*/  @P3 IMAD.MOV R12, RZ, RZ, R7 ;  /* 0x000000ffff0c3224 */ /* 0x000fe200078e0207 */
[----:B------:R-:W-:Y:S01]  /*97b0*/  R2UR UR11, R8 ;  /* 0x00000000080b72ca */ /* 0x000fe200000e0000 */
[----:B------:R-:W-:Y:S01]  /*97c0*/  UIMAD UR8, UR18, UR23, UR16 ;  /* 0x00000017120872a4 */ /* 0x000fe2000f8e0210 */
[----:B------:R-:W-:Y:S01]  /*97d0*/  R2UR UR18, R17 ;  /* 0x00000000111272ca */ /* 0x000fe200000e0000 */
[----:B------:R-:W-:Y:S01]  /*97e0*/  UIMAD UR7, UR19, UR7, UR17 ;  /* 0x00000007130772a4 */ /* 0x000fe2000f8e0211 */
[----:B------:R-:W-:Y:S01]  /*97f0*/  ISETP.NE.AND P4, PT, R12, R21, PT ;  /* 0x000000150c00720c */ /* 0x000fe20003f85270 */
[----:B------:R-:W-:Y:S01]  /*9800*/  UIADD3 UR32, UP2, UR32, 0x270, URZ ;  /* 0x0000027020207890 */ /* 0x000fe2000ff5e03f */
[----:B------:R-:W-:Y:S01]  /*9810*/  SEL R8, RZ, 0x1, P5 ;  /* 0x00000001ff087807 */ /* 0x000fe20002800000 */
[----:B------:R-:W-:Y:S01]  /*9820*/  UIMAD UR29, UR7, UR6, UR29 ;  /* 0x00000006071d72a4 */ /* 0x000fe2000f8e021d */
[----:B------:R-:W-:Y:S01]  /*9830*/  VIADD R13, R6, 0x1 ;  /* 0x00000001060d7836 */ /* 0x000fe20000000000 */
[----:B------:R-:W-:Y:S01]  /*9840*/  UIADD3.X UR5, URZ, UR33, URZ, UP1, !UPT ;  /* 0x000000213f057290 */ /* 0x000fe20008ffe43f */
[----:B------:R-:W-:Y:S01]  /*9850*/  LOP3.LUT R5, R5, R8, RZ, 0x3c, !PT ;  /* 0x0000000805057212 */ /* 0x000fe200078e3cff */
[----:B------:R-:W-:Y:S01]  /*9860*/  UIMAD UR28, UR8, UR9, UR28 ;  /* 0x00000009081c72a4 */ /* 0x000fe2000f8e021c */
[----:B------:R-:W-:Y:S01]  /*9870*/  SEL R8, R10, RZ, P2 ;  /* 0x000000ff0a087207 */ /* 0x000fe20001000000 */
[----:B------:R-:W-:Y:S01]  /*9880*/  UPRMT UR6, UR11, 0x5410, URZ ;  /* 0x000054100b067896 */ /* 0x000fe2000800003f */
[----:B------:R-:W-:Y:S01]  /*9890*/  SEL R9, R11, RZ, P3 ;  /* 0x000000ff0b097207 */ /* 0x000fe20001800000 */
[----:B------:R-:W-:Y:S01]  /*98a0*/  UIADD3.X UR33, URZ, UR33, URZ, UP2, !UPT ;  /* 0x000000213f217290 */ /* 0x000fe200097fe43f */
[----:B------:R-:W-:Y:S01]  /*98b0*/  SEL R7, R12, RZ, P4 ;  /* 0x000000ff0c077207 */ /* 0x000fe20002000000 */
[----:B------:R-:W-:Y:S01]  /*98c0*/  UIADD3 UR16, UR24, 0x1c000, URZ ;  /* 0x0001c00018107890 */ /* 0x000fe2000fffe03f */
[----:B------:R-:W-:Y:S01]  /*98d0*/  @P4 IMAD.MOV R13, RZ, RZ, R6 ;  /* 0x000000ffff0d4224 */ /* 0x000fe200078e0206 */
[----:B------:R-:W-:Y:S01]  /*98e0*/  UIADD3 UR8, UR24, 0x1e000, URZ ;  /* 0x0001e00018087890 */ /* 0x000fe2000fffe03f */
[----:B------:R-:W-:Y:S01]  /*98f0*/  UMOV UR17, UR25 ;  /* 0x0000001900117c82 */ /* 0x000fe20008000000 */
[----:B------:R-:W-:Y:S01]  /*9900*/  UMOV UR19, UR26 ;  /* 0x0000001a00137c82 */ /* 0x000fe20008000000 */
[----:B------:R-:W-:Y:S01]  /*9910*/  UMOV UR9, UR25 ;  /* 0x0000001900097c82 */ /* 0x000fe20008000000 */
[----:B------:R2:W-:Y:S01]  /*9920*/  UTMALDG.5D.IM2COL [UR24], [UR4], UR6 ;  /* 0x00000018040073b4 */ /* 0x0005e20008060006 */
[----:B------:R-:W-:Y:S01]  /*9930*/  UMOV UR11, UR26 ;  /* 0x0000001a000b7c82 */ /* 0x000fe20008000000 */
[----:B------:R-:W-:Y:S01]  /*9940*/  IMAD.MOV.U32 R6, RZ, RZ, R13 ;  /* 0x000000ffff067224 */ /* 0x000fe200078e000d */
[----:B------:R2:W-:Y:S02]  /*9950*/  UTMALDG.5D [UR16], [UR32], desc[UR34] ;  /* 0x00002210200075b4 */ /* 0x0005e40008021000 */
[----:B------:R2:W-:Y:S02]  /*9960*/  UTMALDG.5D [UR8], [UR32], desc[UR34] ;  /* 0x00002208200075b4 */ /* 0x0005e40008021000 */
[----:B--2---:R-:W-:Y:S05]  /*9970*/  @P6 BRA `(.L_x_277) ;  /* 0xfffffff800386947 */ /* 0x004fea000383ffff */
.L_x_273:
[----:B------:R-:W-:Y:S05]  /*9980*/  BSYNC B0 ;  /* 0x0000000000007941 */ /* 0x000fea0003800000 */
.L_x_272:
[----:B------:R-:W-:Y:S01]  /*9990*/  ISETP.GE.U32.AND P0, PT, R2, 0x7, PT ;  /* 0x000000070200780c */ /* 0x000fe20003f06070 */
[----:B------:R-:W-:-:S12]  /*99a0*/  IMAD.MOV.U32 R3, RZ, RZ, 0x1 ;  /* 0x00000001ff037424 */ /* 0x000fd800078e00ff */
[----:B------:R-:W-:Y:S05]  /*99b0*/  @!P0 BRA `(.L_x_278) ;  /* 0x00000000001c8947 */ /* 0x000fea0003800000 */
[----:B------:R-:W-:-:S04]  /*99c0*/  IMAD.WIDE.U32 R4, R2, 0x24924925, RZ ;  /* 0x2492492502047825 */ /* 0x000fc800078e00ff */
[----:B------:R-:W-:-:S05]  /*99d0*/  IMAD.IADD R3, R2, 0x1, -R5 ;  /* 0x0000000102037824 */ /* 0x000fca00078e0a05 */
[----:B------:R-:W-:-:S04]  /*99e0*/  LEA.HI R3, R3, R5, RZ, 0x1f ;  /* 0x0000000503037211 */ /* 0x000fc800078ff8ff */
[----:B------:R-:W-:-:S04]  /*99f0*/  SHF.R.U32.HI R3, RZ, 0x2, R3 ;  /* 0x00000002ff037819 */ /* 0x000fc80000011603 */
[----:B------:R-:W-:-:S04]  /*9a00*/  LOP3.LUT R3, R3, 0x1, RZ, 0xc0, !PT ;  /* 0x0000000103037812 */ /* 0x000fc800078ec0ff */
[----:B------:R-:W-:-:S04]  /*9a10*/  ISETP.NE.U32.AND P0, PT, R3, 0x1, PT ;  /* 0x000000010300780c */ /* 0x000fc80003f05070 */
[----:B------:R-:W-:-:S09]  /*9a20*/  SEL R3, RZ, 0x1, !P0 ;  /* 0x00000001ff037807 */ /* 0x000fd20004000000 */
.L_x_278:
[----:B------:R-:W-:Y:S05]  /*9a30*/  WARPSYNC.ALL ;  /* 0x0000000000007948 */ /* 0x000fea0003800000 */
[----:B------:R-:W-:-:S13]  /*9a40*/  ELECT P0, URZ, PT ;  /* 0x00000000003f782f */ /* 0x000fda0003800000 */
[----:B------:R-:W-:Y:S05]  /*9a50*/  @!P0 EXIT ;  /* 0x000000000000894d */ /* 0x000fea0003800000 */
[----:B------:R-:W-:-:S04]  /*9a60*/  LOP3.LUT R0, R0, 0x2, RZ, 0xfc, !PT ;  /* 0x0000000200007812 */ /* 0x000fc800078efcff */
[----:B------:R-:W-:-:S13]  /*9a70*/  ISETP.NE.AND P0, PT, R0, 0x3, PT ;  /* 0x000000030000780c */ /* 0x000fda0003f05270 */
[----:B------:R-:W-:Y:S05]  /*9a80*/  @!P0 BRA `(.L_x_279) ;  /* 0x0000000000048947 */ /* 0x000fea0003800000 */
[----:B------:R-:W-:Y:S01]  /*9a90*/  BPT.TRAP 0x1 ;  /* 0x000000040000795c */ /* 0x000fe20000300000 */
.L_x_279:
[----:B------:R-:W2:Y:S01]  /*9aa0*/  S2R R7, SR_CgaCtaId ;  /* 0x0000000000077919 */ /* 0x000ea20000008800 */
[----:B------:R-:W-:Y:S01]  /*9ab0*/  IMAD.WIDE.U32 R4, R2, 0x24924925, RZ ;  /* 0x2492492502047825 */ /* 0x000fe200078e00ff */
[----:B------:R-:W-:-:S03]  /*9ac0*/  MOV R0, 0x400 ;  /* 0x0000040000007802 */ /* 0x000fc60000000f00 */
[----:B------:R-:W-:-:S05]  /*9ad0*/  IMAD.IADD R4, R2, 0x1, -R5 ;  /* 0x0000000102047824 */ /* 0x000fca00078e0a05 */
[----:B------:R-:W-:-:S04]  /*9ae0*/  LEA.HI R4, R4, R5, RZ, 0x1f ;  /* 0x0000000504047211 */ /* 0x000fc800078ff8ff */
[----:B------:R-:W-:-:S05]  /*9af0*/  SHF.R.U32.HI R5, RZ, 0x2, R4 ;  /* 0x00000002ff057819 */ /* 0x000fca0000011604 */
[----:B------:R-:W-:Y:S01]  /*9b00*/  IMAD R2, R5, -0x7, R2 ;  /* 0xfffffff905027824 */ /* 0x000fe200078e0202 */
[----:B--2---:R-:W-:Y:S02]  /*9b10*/  LEA R0, R7, R0, 0x18 ;  /* 0x0000000007007211 */ /* 0x004fe400078ec0ff */
[----:B------:R-:W-:-:S03]  /*9b20*/  SHF.L.U32 R7, R3, 0x1f, RZ ;  /* 0x0000001f03077819 */ /* 0x000fc600000006ff */
[----:B------:R-:W-:-:S04]  /*9b30*/  VIADD R5, R0, 0x38038 ;  /* 0x0003803800057836 */ /* 0x000fc80000000000 */
[----:B------:R-:W-:-:S07]  /*9b40*/  IMAD R0, R2, 0x8, R5 ;  /* 0x0000000802007824 */ /* 0x000fce00078e0205 */
.L_x_280:
[----:B--2---:R2:W3:Y:S02]  /*9b50*/  SYNCS.PHASECHK.TRANS64.TRYWAIT P0, [R0+URZ], R7 ;  /* 0x00000007000075a7 */ /* 0x0044e4000800017f */
[----:B---3--:R-:W-:Y:S05]  /*9b60*/  @!P0 NANOSLEEP.SYNCS 0x989680 ;  /* 0x009896800000895d */ /* 0x008fea0003900000 */
[----:B------:R-:W3:Y:S02]  /*9b70*/  @!P0 SYNCS.PHASECHK.TRANS64 P0, [R0+URZ], R7 ;  /* 0x00000007000085a7 */ /* 0x000ee4000800007f */
[----:B---3--:R-:W-:Y:S05]  /*9b80*/  @!P0 BRA `(.L_x_280) ;  /* 0xfffffffc00f08947 */ /* 0x008fea000383ffff */
[----:B------:R-:W-:-:S05]  /*9b90*/  VIADD R2, R2, 0x1 ;  /* 0x0000000102027836 */ /* 0x000fca0000000000 */
[----:B------:R-:W-:-:S04]  /*9ba0*/  ISETP.NE.AND P0, PT, R2, 0x7, PT ;  /* 0x000000070200780c */ /* 0x000fc80003f05270 */
[----:B--2---:R-:W-:Y:S02]  /*9bb0*/  SEL R0, RZ, 0x1, P0 ;  /* 0x00000001ff007807 */ /* 0x004fe40000000000 */
[----:B------:R-:W-:Y:S02]  /*9bc0*/  SEL R2, R2, RZ, P0 ;  /* 0x000000ff02027207 */ /* 0x000fe40000000000 */
[----:B------:R-:W-:-:S03]  /*9bd0*/  LOP3.LUT R7, R3, R0, RZ, 0x3c, !PT ;  /* 0x0000000003077212 */ /* 0x000fc600078e3cff */
[----:B------:R-:W-:Y:S01]  /*9be0*/  IMAD R0, R2, 0x8, R5 ;  /* 0x0000000802007824 */ /* 0x000fe200078e0205 */
[----:B------:R-:W-:-:S07]  /*9bf0*/  SHF.L.U32 R3, R7, 0x1f, RZ ;  /* 0x0000001f07037819 */ /* 0x000fce00000006ff */
.L_x_281:
        /* <DEDUP_REMOVED lines=11> */
.L_x_282:
        /* <DEDUP_REMOVED lines=11> */
.L_x_283:
        /* <DEDUP_REMOVED lines=11> */
.L_x_284:
        /* <DEDUP_REMOVED lines=11> */
.L_x_285:
        /* <DEDUP_REMOVED lines=11> */
.L_x_286:
[----:B--2---:R2:W3:Y:S02]  /*9f70*/  SYNCS.PHASECHK.TRANS64.TRYWAIT P0, [R2+URZ], R3 ;  /* 0x00000003020075a7 */ /* 0x0044e4000800017f */
[----:B---3--:R-:W-:Y:S05]  /*9f80*/  @!P0 NANOSLEEP.SYNCS 0x989680 ;  /* 0x009896800000895d */ /* 0x008fea0003900000 */
[----:B------:R-:W3:Y:S02]  /*9f90*/  @!P0 SYNCS.PHASECHK.TRANS64 P0, [R2+URZ], R3 ;  /* 0x00000003020085a7 */ /* 0x000ee4000800007f */
[----:B---3--:R-:W-:Y:S05]  /*9fa0*/  @P0 EXIT ;  /* 0x000000000000094d */ /* 0x008fea0003800000 */
[----:B------:R-:W-:Y:S05]  /*9fb0*/  BRA `(.L_x_286) ;  /* 0xfffffffc00ec7947 */ /* 0x000fea000383ffff */
.L_x_287:
[----:B------:R-:W-:-:S00]  /*9fc0*/  BRA `(.L_x_287) ;  /* 0xfffffffc00fc7947 */ /* 0x000fc0000383ffff */
[----:B------:R-:W-:-:S00]  /*9fd0*/  NOP ;  /* 0x0000000000007918 */ /* 0x000fc00000000000 */
        /* <DEDUP_REMOVED lines=10> */
.L_x_288:


//--------------------- .nv.shared._ZN7cutlass13device_kernelINS_4conv6kernel13ConvUniversalINS1_16ConvProblemShapeILNS1_8OperatorE1ELi3EEENS1_10collective14CollectiveConvINS1_46MainloopSm90TmaGmmaWarpSpecializedImplicitGemmILS5_1ELi7ELi3EN4cute5tupleIJNSA_1CILi1EEESD_SD_EEENS1_36KernelImplicitTmaWarpSpecializedSm90ELi1EEENSB_IJNSC_ILi128EEESH_NSB_IJNSC_ILi64EEEEEEEEENS_6half_tESL_NSA_8TiledMMAINSA_8MMA_AtomIJNSA_4SM904GMMA26MMA_64x128x16_F32F16F16_SSILNSP_5MajorE0ELSR_1ELNSP_7ScaleInE1ELSS_1EEEEEENSA_6LayoutISE_NSB_IJNSC_ILi0EEESW_SW_EEEEENSB_IJNSA_10UnderscoreESZ_SZ_EEEEENS7_6detail26Sm90ImplicitGemmTileTraitsINSA_20SM90_TMA_LOAD_IM2COLENSA_14ComposedLayoutINSA_7SwizzleILi3ELi4ELi3EEENSA_18smem_ptr_flag_bitsILi16EEENSV_INSB_IJNSB_IJNSC_ILi8EEENSC_ILi16EEEEEENSB_IJSI_SD_EEENSB_IJSD_NSC_ILi7EEEEEEEEENSB_IJNSB_IJSI_NSC_ILi512EEEEEENSB_IJSD_SW_EEENSB_IJSW_NSC_ILi8192EEEEEEEEEEEEEvEENS13_INSA_13SM90_TMA_LOADENS15_IS17_S19_NSV_INSB_IJNSB_IJSI_NSC_ILi2EEEEEENSB_IJS1A_S1A_EEES1F_EEENSB_IJNSB_IJSD_NSC_ILi4096EEEEEES1I_S1L_EEEEEEEvEEEENS_8epilogue10collective6detail29Sm90TmaWarpSpecializedAdapterINS23_15DefaultEpilogueISL_NSB_IJNSB_IJllllEEESD_SW_EEES28_NS22_6thread17LinearCombinationISL_Li1EffLNS29_9ScaleType4KindE0ELNS_15FloatRoundStyleE2ESL_EENS_4gemm15EpilogueDefaultEEEEEvvEEEEvNT_6ParamsE --------------------------
	.section	.nv.shared._ZN7cutlass13device_kernelINS_4conv6kernel13ConvUniversalINS1_16ConvProblemShapeILNS1_8OperatorE1ELi3EEENS1_10collective14CollectiveConvINS1_46MainloopSm90TmaGmmaWarpSpecializedImplicitGemmILS5_1ELi7ELi3EN4cute5tupleIJNSA_1CILi1EEESD_SD_EEENS1_36KernelImplicitTmaWarpSpecializedSm90ELi1EEENSB_IJNSC_ILi128EEESH_NSB_IJNSC_ILi64EEEEEEEEENS_6half_tESL_NSA_8TiledMMAINSA_8MMA_AtomIJNSA_4SM904GMMA26MMA_64x128x16_F32F16F16_SSILNSP_5MajorE0ELSR_1ELNSP_7ScaleInE1ELSS_1EEEEEENSA_6LayoutISE_NSB_IJNSC_ILi0EEESW_SW_EEEEENSB_IJNSA_10UnderscoreESZ_SZ_EEEEENS7_6detail26Sm90ImplicitGemmTileTraitsINSA_20SM90_TMA_LOAD_IM2COLENSA_14ComposedLayoutINSA_7SwizzleILi3ELi4ELi3EEENSA_18smem_ptr_flag_bitsILi16EEENSV_INSB_IJNSB_IJNSC_ILi8EEENSC_ILi16EEEEEENSB_IJSI_SD_EEENSB_IJSD_NSC_ILi7EEEEEEEEENSB_IJNSB_IJSI_NSC_ILi512EEEEEENSB_IJSD_SW_EEENSB_IJSW_NSC_ILi8192EEEEEEEEEEEEEvEENS13_INSA_13SM90_TMA_LOADENS15_IS17_S19_NSV_INSB_IJNSB_IJSI_NSC_ILi2EEEEEENSB_IJS1A_S1A_EEES1F_EEENSB_IJNSB_IJSD_NSC_ILi4096EEEEEES1I_S1L_EEEEEEEvEEEENS_8epilogue10collective6detail29Sm90TmaWarpSpecializedAdapterINS23_15DefaultEpilogueISL_NSB_IJNSB_IJllllEEESD_SW_EEES28_NS22_6thread17LinearCombinationISL_Li1EffLNS29_9ScaleType4KindE0ELNS_15FloatRoundStyleE2ESL_EENS_4gemm15EpilogueDefaultEEEEEvvEEEEvNT_6ParamsE,"aw",@nobits
	.sectionflags	@""
	.align	16
	.zero		1024


//--------------------- .nv.shared.reserved.0     --------------------------
	.section	.nv.shared.reserved.0,"aw",@nobits
	.weak		__nv_reservedSMEM_offset_0_alias
	.size		__nv_reservedSMEM_offset_0_alias, 0, 0
	.other		__nv_reservedSMEM_offset_0_alias,@"STO_CUDA_RESERVED_SHARED STV_DEFAULT"
__nv_reservedSMEM_offset_0_alias:
	.zero		0


//--------------------- .nv.global                --------------------------
	.section	.nv.global,"aw",@nobits
.nv.global:
	.type		_ZN39_INTERNAL_a14ceae5_4_k_cu_6b761550_36394cute1_E,@object
	.size		_ZN39_INTERNAL_a14ceae5_4_k_cu_6b761550_36394cute1_E,(_ZN39_INTERNAL_a14ceae5_4_k_cu_6b761550_36394cuda3std3__45__cpo6cbeginE - _ZN39_INTERNAL_a14ceae5_4_k_cu_6b761550_36394cute1_E)
_ZN39_INTERNAL_a14ceae5_4_k_cu_6b761550_36394cute1_E:
	.zero		1
	.type		_ZN39_INTERNAL_a14ceae5_4_k_cu_6b761550_36394cuda3std3__45__cpo6cbeginE,@object
	.size		_ZN39_INTERNAL_a14ceae5_4_k_cu_6b761550_36394cuda3std3__45__cpo6cbeginE,(_ZN39_INTERNAL_a14ceae5_4_k_cu_6b761550_36394cuda3std3__48in_placeE - _ZN39_INTERNAL_a14ceae5_4_k_cu_6b761550_36394cuda3std3__45__cpo6cbeginE)
_ZN39_INTERNAL_a14ceae5_4_k_cu_6b761550_36394cuda3std3__45__cpo6cbeginE:
	.zero		1
	.type		_ZN39_INTERNAL_a14ceae5_4_k_cu_6b761550_36394cuda3std3__48in_placeE,@object
	.size		_ZN39_INTERNAL_a14ceae5_4_k_cu_6b761550_36394cuda3std3__48in_placeE,(_ZN39_INTERNAL_a14ceae5_4_k_cu_6b761550_36394cuda3std6ranges3__45__cpo9iter_moveE - _ZN39_INTERNAL_a14ceae5_4_k_cu_6b761550_36394cuda3std3__48in_placeE)
_ZN39_INTERNAL_a14ceae5_4_k_cu_6b761550_36394cuda3std3__48in_placeE:
	.zero		1
	.type		_ZN39_INTERNAL_a14ceae5_4_k_cu_6b761550_36394cuda3std6ranges3__45__cpo9iter_moveE,@object
	.size		_ZN39_INTERNAL_a14ceae5_4_k_cu_6b761550_36394cuda3std6ranges3__45__cpo9iter_moveE,(_ZN39_INTERNAL_a14ceae5_4_k_cu_6b761550_36394cuda3std3__45__cpo5beginE - _ZN39_INTERNAL_a14ceae5_4_k_cu_6b761550_36394cuda3std6ranges3__45__cpo9iter_moveE)
_ZN39_INTERNAL_a14ceae5_4_k_cu_6b761550_36394cuda3std6ranges3__45__cpo9iter_moveE:
	.zero		1
	.type		_ZN39_INTERNAL_a14ceae5_4_k_cu_6b761550_36394cuda3std3__45__cpo5beginE,@object
	.size		_ZN39_INTERNAL_a14ceae5_4_k_cu_6b761550_36394cuda3std3__45__cpo5beginE,(_ZN39_INTERNAL_a14ceae5_4_k_cu_6b761550_36394cuda3std3__441_GLOBAL__N__a14ceae5_4_k_cu_6b761550_36396ignoreE - _ZN39_INTERNAL_a14ceae5_4_k_cu_6b761550_36394cuda3std3__45__cpo5beginE)
_ZN39_INTERNAL_a14ceae5_4_k_cu_6b761550_36394cuda3std3__45__cpo5beginE:
	.zero		1
	.type		_ZN39_INTERNAL_a14ceae5_4_k_cu_6b761550_36394cuda3std3__441_GLOBAL__N__a14ceae5_4_k_cu_6b761550_36396ignoreE,@object
	.size		_ZN39_INTERNAL_a14ceae5_4_k_cu_6b761550_36394cuda3std3__441_GLOBAL__N__a14ceae5_4_k_cu_6b761550_36396ignoreE,(_ZN39_INTERNAL_a14ceae5_4_k_cu_6b761550_36394cute7productE - _ZN39_INTERNAL_a14ceae5_4_k_cu_6b761550_36394cuda3std3__441_GLOBAL__N__a14ceae5_4_k_cu_6b761550_36396ignoreE)
_ZN39_INTERNAL_a14ceae5_4_k_cu_6b761550_36394cuda3std3__441_GLOBAL__N__a14ceae5_4_k_cu_6b761550_36396ignoreE:
	.zero		1
	.type		_ZN39_INTERNAL_a14ceae5_4_k_cu_6b761550_36394cute7productE,@object
	.size		_ZN39_INTERNAL_a14ceae5_4_k_cu_6b761550_36394cute7productE,(_ZN39_INTERNAL_a14ceae5_4_k_cu_6b761550_36394cuda3std3__45__cpo3endE - _ZN39_INTERNAL_a14ceae5_4_k_cu_6b761550_36394cute7productE)
_ZN39_INTERNAL_a14ceae5_4_k_cu_6b761550_36394cute7productE:
	.zero		1
	.type		_ZN39_INTERNAL_a14ceae5_4_k_cu_6b761550_36394cuda3std3__45__cpo3endE,@object
	.size		_ZN39_INTERNAL_a14ceae5_4_k_cu_6b761550_36394cuda3std3__45__cpo3endE,(_ZN39_INTERNAL_a14ceae5_4_k_cu_6b761550_36394cuda3std3__419piecewise_constructE - _ZN39_INTERNAL_a14ceae5_4_k_cu_6b761550_36394cuda3std3__45__cpo3endE)
_ZN39_INTERNAL_a14ceae5_4_k_cu_6b761550_36394cuda3std3__45__cpo3endE:
	.zero		1
	.type		_ZN39_INTERNAL_a14ceae5_4_k_cu_6b761550_36394cuda3std3__419piecewise_constructE,@object
	.size		_ZN39_INTERNAL_a14ceae5_4_k_cu_6b761550_36394cuda3std3__419piecewise_constructE,(_ZN39_INTERNAL_a14ceae5_4_k_cu_6b761550_36394cuda3std3__45__cpo4cendE - _ZN39_INTERNAL_a14ceae5_4_k_cu_6b761550_36394cuda3std3__419piecewise_constructE)
_ZN39_INTERNAL_a14ceae5_4_k_cu_6b761550_36394cuda3std3__419piecewise_constructE:
	.zero		1
	.type		_ZN39_INTERNAL_a14ceae5_4_k_cu_6b761550_36394cuda3std3__45__cpo4cendE,@object
	.size		_ZN39_INTERNAL_a14ceae5_4_k_cu_6b761550_36394cuda3std3__45__cpo4cendE,(_ZN39_INTERNAL_a14ceae5_4_k_cu_6b761550_36394cuda3std6ranges3__45__cpo4swapE - _ZN39_INTERNAL_a14ceae5_4_k_cu_6b761550_36394cuda3std3__45__cpo4cendE)
_ZN39_INTERNAL_a14ceae5_4_k_cu_6b761550_36394cuda3std3__45__cpo4cendE:
	.zero		1
	.type		_ZN39_INTERNAL_a14ceae5_4_k_cu_6b761550_36394cuda3std6ranges3__45__cpo4swapE,@object
	.size		_ZN39_INTERNAL_a14ceae5_4_k_cu_6b761550_36394cuda3std6ranges3__45__cpo4swapE,(.L_7 - _ZN39_INTERNAL_a14ceae5_4_k_cu_6b761550_36394cuda3std6ranges3__45__cpo4swapE)
_ZN39_INTERNAL_a14ceae5_4_k_cu_6b761550_36394cuda3std6ranges3__45__cpo4swapE:
	.zero		1
.L_7:


//--------------------- .nv.constant0._ZN7cutlass13device_kernelINS_4conv6kernel13ConvUniversalINS1_16ConvProblemShapeILNS1_8OperatorE1ELi3EEENS1_10collective14CollectiveConvINS1_46MainloopSm90TmaGmmaWarpSpecializedImplicitGemmILS5_1ELi7ELi3EN4cute5tupleIJNSA_1CILi1EEESD_SD_EEENS1_36KernelImplicitTmaWarpSpecializedSm90ELi1EEENSB_IJNSC_ILi128EEESH_NSB_IJNSC_ILi64EEEEEEEEENS_6half_tESL_NSA_8TiledMMAINSA_8MMA_AtomIJNSA_4SM904GMMA26MMA_64x128x16_F32F16F16_SSILNSP_5MajorE0ELSR_1ELNSP_7ScaleInE1ELSS_1EEEEEENSA_6LayoutISE_NSB_IJNSC_ILi0EEESW_SW_EEEEENSB_IJNSA_10UnderscoreESZ_SZ_EEEEENS7_6detail26Sm90ImplicitGemmTileTraitsINSA_20SM90_TMA_LOAD_IM2COLENSA_14ComposedLayoutINSA_7SwizzleILi3ELi4ELi3EEENSA_18smem_ptr_flag_bitsILi16EEENSV_INSB_IJNSB_IJNSC_ILi8EEENSC_ILi16EEEEEENSB_IJSI_SD_EEENSB_IJSD_NSC_ILi7EEEEEEEEENSB_IJNSB_IJSI_NSC_ILi512EEEEEENSB_IJSD_SW_EEENSB_IJSW_NSC_ILi8192EEEEEEEEEEEEEvEENS13_INSA_13SM90_TMA_LOADENS15_IS17_S19_NSV_INSB_IJNSB_IJSI_NSC_ILi2EEEEEENSB_IJS1A_S1A_EEES1F_EEENSB_IJNSB_IJSD_NSC_ILi4096EEEEEES1I_S1L_EEEEEEEvEEEENS_8epilogue10collective6detail29Sm90TmaWarpSpecializedAdapterINS23_15DefaultEpilogueISL_NSB_IJNSB_IJllllEEESD_SW_EEES28_NS22_6thread17LinearCombinationISL_Li1EffLNS29_9ScaleType4KindE0ELNS_15FloatRoundStyleE2ESL_EENS_4gemm15EpilogueDefaultEEEEEvvEEEEvNT_6ParamsE --------------------------
	.section	.nv.constant0._ZN7cutlass13device_kernelINS_4conv6kernel13ConvUniversalINS1_16ConvProblemShapeILNS1_8OperatorE1ELi3EEENS1_10collective14CollectiveConvINS1_46MainloopSm90TmaGmmaWarpSpecializedImplicitGemmILS5_1ELi7ELi3EN4cute5tupleIJNSA_1CILi1EEESD_SD_EEENS1_36KernelImplicitTmaWarpSpecializedSm90ELi1EEENSB_IJNSC_ILi128EEESH_NSB_IJNSC_ILi64EEEEEEEEENS_6half_tESL_NSA_8TiledMMAINSA_8MMA_AtomIJNSA_4SM904GMMA26MMA_64x128x16_F32F16F16_SSILNSP_5MajorE0ELSR_1ELNSP_7ScaleInE1ELSS_1EEEEEENSA_6LayoutISE_NSB_IJNSC_ILi0EEESW_SW_EEEEENSB_IJNSA_10UnderscoreESZ_SZ_EEEEENS7_6detail26Sm90ImplicitGemmTileTraitsINSA_20SM90_TMA_LOAD_IM2COLENSA_14ComposedLayoutINSA_7SwizzleILi3ELi4ELi3EEENSA_18smem_ptr_flag_bitsILi16EEENSV_INSB_IJNSB_IJNSC_ILi8EEENSC_ILi16EEEEEENSB_IJSI_SD_EEENSB_IJSD_NSC_ILi7EEEEEEEEENSB_IJNSB_IJSI_NSC_ILi512EEEEEENSB_IJSD_SW_EEENSB_IJSW_NSC_ILi8192EEEEEEEEEEEEEvEENS13_INSA_13SM90_TMA_LOADENS15_IS17_S19_NSV_INSB_IJNSB_IJSI_NSC_ILi2EEEEEENSB_IJS1A_S1A_EEES1F_EEENSB_IJNSB_IJSD_NSC_ILi4096EEEEEES1I_S1L_EEEEEEEvEEEENS_8epilogue10collective6detail29Sm90TmaWarpSpecializedAdapterINS23_15DefaultEpilogueISL_NSB_IJNSB_IJllllEEESD_SW_EEES28_NS22_6thread17LinearCombinationISL_Li1EffLNS29_9ScaleType4KindE0ELNS_15FloatRoundStyleE2ESL_EENS_4gemm15EpilogueDefaultEEEEEvvEEEEvNT_6ParamsE,"a",@progbits
	.sectionflags	@""
	.align	4
.nv.constant0._ZN7cutlass13device_kernelINS_4conv6kernel13ConvUniversalINS1_16ConvProblemShapeILNS1_8OperatorE1ELi3EEENS1_10collective14CollectiveConvINS1_46MainloopSm90TmaGmmaWarpSpecializedImplicitGemmILS5_1ELi7ELi3EN4cute5tupleIJNSA_1CILi1EEESD_SD_EEENS1_36KernelImplicitTmaWarpSpecializedSm90ELi1EEENSB_IJNSC_ILi128EEESH_NSB_IJNSC_ILi64EEEEEEEEENS_6half_tESL_NSA_8TiledMMAINSA_8MMA_AtomIJNSA_4SM904GMMA26MMA_64x128x16_F32F16F16_SSILNSP_5MajorE0ELSR_1ELNSP_7ScaleInE1ELSS_1EEEEEENSA_6LayoutISE_NSB_IJNSC_ILi0EEESW_SW_EEEEENSB_IJNSA_10UnderscoreESZ_SZ_EEEEENS7_6detail26Sm90ImplicitGemmTileTraitsINSA_20SM90_TMA_LOAD_IM2COLENSA_14ComposedLayoutINSA_7SwizzleILi3ELi4ELi3EEENSA_18smem_ptr_flag_bitsILi16EEENSV_INSB_IJNSB_IJNSC_ILi8EEENSC_ILi16EEEEEENSB_IJSI_SD_EEENSB_IJSD_NSC_ILi7EEEEEEEEENSB_IJNSB_IJSI_NSC_ILi512EEEEEENSB_IJSD_SW_EEENSB_IJSW_NSC_ILi8192EEEEEEEEEEEEEvEENS13_INSA_13SM90_TMA_LOADENS15_IS17_S19_NSV_INSB_IJNSB_IJSI_NSC_ILi2EEEEEENSB_IJS1A_S1A_EEES1F_EEENSB_IJNSB_IJSD_NSC_ILi4096EEEEEES1I_S1L_EEEEEEEvEEEENS_8epilogue10collective6detail29Sm90TmaWarpSpecializedAdapterINS23_15DefaultEpilogueISL_NSB_IJNSB_IJllllEEESD_SW_EEES28_NS22_6thread17LinearCombinationISL_Li1EffLNS29_9ScaleType4KindE0ELNS_15FloatRoundStyleE2ESL_EENS_4gemm15EpilogueDefaultEEEEEvvEEEEvNT_6ParamsE:
	.zero		1664


//--------------------- SYMBOLS --------------------------

	.type		.nv.reservedSmem.offset0,@object
	.size		.nv.reservedSmem.offset0,0x4
